// auto-generated by cutlass_sweep.conv — config: {"arch": "sm_100", "cluster_m": 2, "cluster_n": 1, "conv_kind": "fprop", "dtype": "fp16", "ndim": 2, "tile_k": 32, "tile_m": 64, "tile_n": 64}
#include "cutlass/cutlass.h"
#include "cute/tensor.hpp"
#include "cutlass/kernel_hardware_info.hpp"
#include "cutlass/conv/convolution.h"
#include "cutlass/conv/dispatch_policy.hpp"
#include "cutlass/conv/collective/collective_builder.hpp"
#include "cutlass/conv/kernel/conv_universal.hpp"
#include "cutlass/conv/device/conv_universal_adapter.hpp"
#include "cutlass/epilogue/collective/collective_builder.hpp"

using namespace cute;
using Elem = cutlass::half_t;
using Acc  = float;
using LayoutAB = cutlass::layout::TensorNHWC;
using LayoutC  = cutlass::layout::TensorNHWC;
constexpr auto ConvOp = cutlass::conv::Operator::kFprop;
using TileShape    = Shape<_64, _64, Shape<_32>>;
using ClusterShape = Shape<_2, _1, _1>;

using CollectiveEpilogue = typename cutlass::epilogue::collective::CollectiveBuilder<
    cutlass::arch::Sm100, cutlass::arch::OpClassTensorOp,
    TileShape, ClusterShape,
    cutlass::epilogue::collective::EpilogueTileAuto,
    Acc, Acc,
    Elem, LayoutC, 128 / cutlass::sizeof_bits<Elem>::value,
    Elem, LayoutC, 128 / cutlass::sizeof_bits<Elem>::value,
    cutlass::epilogue::collective::EpilogueScheduleAuto
  >::CollectiveOp;

using CollectiveMainloop = typename cutlass::conv::collective::CollectiveBuilder<
    cutlass::arch::Sm100, cutlass::arch::OpClassTensorOp, ConvOp,
    Elem, LayoutAB, 128 / cutlass::sizeof_bits<Elem>::value,
    Elem, LayoutAB, 128 / cutlass::sizeof_bits<Elem>::value,
    Acc,
    TileShape, ClusterShape,
    cutlass::conv::collective::StageCountAutoCarveout<
        static_cast<int>(sizeof(typename CollectiveEpilogue::SharedStorage))>,
    cutlass::conv::collective::KernelScheduleAuto
  >::CollectiveOp;

using ProblemShape = cutlass::conv::ConvProblemShape<
    ConvOp, CollectiveMainloop::DispatchPolicy::NumSpatialDimensions>;
using ConvKernel = cutlass::conv::kernel::ConvUniversal<
    ProblemShape, CollectiveMainloop, CollectiveEpilogue>;
using Conv = cutlass::conv::device::ConvUniversalAdapter<ConvKernel>;

auto* _anchor = &cutlass::device_kernel<ConvKernel>;


// ===== COMPILED SASS (sm_100a) =====

	.target	sm_100a

	.elftype	@"ET_EXEC"


//--------------------- .note.nv.tkinfo           --------------------------
	.section	.note.nv.tkinfo,"",@"SHT_NOTE"
	.sectionflags	@"SHF_NOTE_NV_TKINFO"
	.tkinfo
        /*0018*/ 	.word	0x00000002
        /*0030*/ 	.string	""
        /*0030*/ 	.string	"ptxas"
        /*0030*/ 	.string	"Cuda compilation tools, release 13.0, V13.0.88"
        /*0030*/ 	.string	"Build cuda_13.0.r13.0/compiler.36424714_0"
        /*0030*/ 	.string	"-arch sm_100a -m 64 "



//--------------------- .note.nv.cuinfo           --------------------------
	.section	.note.nv.cuinfo,"",@"SHT_NOTE"
	.sectionflags	@"SHF_NOTE_NV_CUINFO"
        /*0018*/ 	.short	0x0002
        /*001a*/ 	.short	0x0064
        /*001c*/ 	.short	0x0082
	.zero		2


//--------------------- .nv.info                  --------------------------
	.section	.nv.info,"",@"SHT_CUDA_INFO"
	.align	4


	//----- nvinfo : EIATTR_REGCOUNT
	.align		4
        /*0000*/ 	.byte	0x04, 0x2f
        /*0002*/ 	.short	(.L_19 - .L_18)
	.align		4
.L_18:
        /*0004*/ 	.word	index@(_ZN7cutlass13device_kernelINS_4conv6kernel13ConvUniversalINS1_16ConvProblemShapeILNS1_8OperatorE0ELi2EEENS1_10collective14CollectiveConvINS1_47MainloopSm100TmaUmmaWarpSpecializedImplicitGemmILS5_0ELi26ELi2ELi1ELi2EN4cute5tupleIJNSA_1CILi2EEENSC_ILi1EEESE_EEEEENSB_IJNSC_ILi64EEESH_NSB_IJNSC_ILi32EEEEEEEEENS_6half_tESL_NSA_8TiledMMAINSA_8MMA_AtomIJNSA_20SM100_MMA_F16BF16_SSISL_SL_fLi64ELi64ELNSA_4UMMA5MajorE0ELSQ_0ELNSP_7ScaleInE0ELSR_0EEEEEENSA_6LayoutINSB_IJSE_SE_SE_EEENSB_IJNSC_ILi0EEESW_SW_EEEEENSB_IJNSA_10UnderscoreESZ_SZ_EEEEENS7_6detail27Sm100ImplicitGemmTileTraitsINSA_20SM90_TMA_LOAD_IM2COLENSA_14ComposedLayoutINSA_7SwizzleILi2ELi4ELi3EEENSA_18smem_ptr_flag_bitsILi16EEENSU_INSB_IJNSC_ILi8EEESI_EEENSB_IJSI_SE_EEEEEEEvEENS13_INSA_23SM90_TMA_LOAD_MULTICASTES1E_vEEEENS_8epilogue10collective18CollectiveEpilogueINS1J_23Sm100TmaWarpSpecializedILi3ELi2ELi16ELb1ELb0EEEJSK_NSB_IJNSU_ISH_SE_EENSU_ISI_SE_EEEEESL_NSB_IJNSB_IJlllEEESE_SW_EEESL_S1S_NS1J_6fusion15FusionCallbacksIS1N_NS1T_17LinearCombinationISL_fSL_fLNS_15FloatRoundStyleE2EEESK_S1Q_JEEENSA_5SM1004TMEM4LOAD26SM100_TMEM_LOAD_16dp256b4xES14_S1E_NSA_17SM75_U32x4_LDSM_NENSA_21SM90_TMA_STORE_IM2COLES1E_NSA_17SM90_U32x4_STSM_NENSA_39AutoVectorizingCopyWithAssumedAlignmentILi128EEEEEEvvEEEEvNT_6ParamsE)
        /*0008*/ 	.word	0x00000047


	//----- nvinfo : EIATTR_FRAME_SIZE
	.align		4
.L_19:
        /*000c*/ 	.byte	0x04, 0x11
        /*000e*/ 	.short	(.L_21 - .L_20)
	.align		4
.L_20:
        /*0010*/ 	.word	index@($__internal_2_$__cuda_sm10x_tcgen05_guardrail_trap_unallocated_columns_being_dealloced)
        /*0014*/ 	.word	0x00000008


	//----- nvinfo : EIATTR_FRAME_SIZE
	.align		4
.L_21:
        /*0018*/ 	.byte	0x04, 0x11
        /*001a*/ 	.short	(.L_23 - .L_22)
	.align		4
.L_22:
        /*001c*/ 	.word	index@($__internal_1_$__cuda_sm10x_tcgen05_guardrail_trap_phase_invalid_during_alloc)
        /*0020*/ 	.word	0x00000008


	//----- nvinfo : EIATTR_FRAME_SIZE
	.align		4
.L_23:
        /*0024*/ 	.byte	0x04, 0x11
        /*0026*/ 	.short	(.L_25 - .L_24)
	.align		4
.L_24:
        /*0028*/ 	.word	index@($__internal_0_$__cuda_sm10x_tcgen05_guardrail_trap_col_being_dealloced_not_returned_by_alloc)
        /*002c*/ 	.word	0x00000008


	//----- nvinfo : EIATTR_FRAME_SIZE
	.align		4
.L_25:
        /*0030*/ 	.byte	0x04, 0x11
        /*0032*/ 	.short	(.L_27 - .L_26)
	.align		4
.L_26:
        /*0034*/ 	.word	index@(_ZN7cutlass13device_kernelINS_4conv6kernel13ConvUniversalINS1_16ConvProblemShapeILNS1_8OperatorE0ELi2EEENS1_10collective14CollectiveConvINS1_47MainloopSm100TmaUmmaWarpSpecializedImplicitGemmILS5_0ELi26ELi2ELi1ELi2EN4cute5tupleIJNSA_1CILi2EEENSC_ILi1EEESE_EEEEENSB_IJNSC_ILi64EEESH_NSB_IJNSC_ILi32EEEEEEEEENS_6half_tESL_NSA_8TiledMMAINSA_8MMA_AtomIJNSA_20SM100_MMA_F16BF16_SSISL_SL_fLi64ELi64ELNSA_4UMMA5MajorE0ELSQ_0ELNSP_7ScaleInE0ELSR_0EEEEEENSA_6LayoutINSB_IJSE_SE_SE_EEENSB_IJNSC_ILi0EEESW_SW_EEEEENSB_IJNSA_10UnderscoreESZ_SZ_EEEEENS7_6detail27Sm100ImplicitGemmTileTraitsINSA_20SM90_TMA_LOAD_IM2COLENSA_14ComposedLayoutINSA_7SwizzleILi2ELi4ELi3EEENSA_18smem_ptr_flag_bitsILi16EEENSU_INSB_IJNSC_ILi8EEESI_EEENSB_IJSI_SE_EEEEEEEvEENS13_INSA_23SM90_TMA_LOAD_MULTICASTES1E_vEEEENS_8epilogue10collective18CollectiveEpilogueINS1J_23Sm100TmaWarpSpecializedILi3ELi2ELi16ELb1ELb0EEEJSK_NSB_IJNSU_ISH_SE_EENSU_ISI_SE_EEEEESL_NSB_IJNSB_IJlllEEESE_SW_EEESL_S1S_NS1J_6fusion15FusionCallbacksIS1N_NS1T_17LinearCombinationISL_fSL_fLNS_15FloatRoundStyleE2EEESK_S1Q_JEEENSA_5SM1004TMEM4LOAD26SM100_TMEM_LOAD_16dp256b4xES14_S1E_NSA_17SM75_U32x4_LDSM_NENSA_21SM90_TMA_STORE_IM2COLES1E_NSA_17SM90_U32x4_STSM_NENSA_39AutoVectorizingCopyWithAssumedAlignmentILi128EEEEEEvvEEEEvNT_6ParamsE)
        /*0038*/ 	.word	0x00000008


	//----- nvinfo : EIATTR_MIN_STACK_SIZE
	.align		4
.L_27:
        /*003c*/ 	.byte	0x04, 0x12
        /*003e*/ 	.short	(.L_29 - .L_28)
	.align		4
.L_28:
        /*0040*/ 	.word	index@(_ZN7cutlass13device_kernelINS_4conv6kernel13ConvUniversalINS1_16ConvProblemShapeILNS1_8OperatorE0ELi2EEENS1_10collective14CollectiveConvINS1_47MainloopSm100TmaUmmaWarpSpecializedImplicitGemmILS5_0ELi26ELi2ELi1ELi2EN4cute5tupleIJNSA_1CILi2EEENSC_ILi1EEESE_EEEEENSB_IJNSC_ILi64EEESH_NSB_IJNSC_ILi32EEEEEEEEENS_6half_tESL_NSA_8TiledMMAINSA_8MMA_AtomIJNSA_20SM100_MMA_F16BF16_SSISL_SL_fLi64ELi64ELNSA_4UMMA5MajorE0ELSQ_0ELNSP_7ScaleInE0ELSR_0EEEEEENSA_6LayoutINSB_IJSE_SE_SE_EEENSB_IJNSC_ILi0EEESW_SW_EEEEENSB_IJNSA_10UnderscoreESZ_SZ_EEEEENS7_6detail27Sm100ImplicitGemmTileTraitsINSA_20SM90_TMA_LOAD_IM2COLENSA_14ComposedLayoutINSA_7SwizzleILi2ELi4ELi3EEENSA_18smem_ptr_flag_bitsILi16EEENSU_INSB_IJNSC_ILi8EEESI_EEENSB_IJSI_SE_EEEEEEEvEENS13_INSA_23SM90_TMA_LOAD_MULTICASTES1E_vEEEENS_8epilogue10collective18CollectiveEpilogueINS1J_23Sm100TmaWarpSpecializedILi3ELi2ELi16ELb1ELb0EEEJSK_NSB_IJNSU_ISH_SE_EENSU_ISI_SE_EEEEESL_NSB_IJNSB_IJlllEEESE_SW_EEESL_S1S_NS1J_6fusion15FusionCallbacksIS1N_NS1T_17LinearCombinationISL_fSL_fLNS_15FloatRoundStyleE2EEESK_S1Q_JEEENSA_5SM1004TMEM4LOAD26SM100_TMEM_LOAD_16dp256b4xES14_S1E_NSA_17SM75_U32x4_LDSM_NENSA_21SM90_TMA_STORE_IM2COLES1E_NSA_17SM90_U32x4_STSM_NENSA_39AutoVectorizingCopyWithAssumedAlignmentILi128EEEEEEvvEEEEvNT_6ParamsE)
        /*0044*/ 	.word	0x00000008
.L_29:


//--------------------- .nv.compat                --------------------------
	.section	.nv.compat,"",@"SHT_CUDA_COMPAT_INFO"
	.align	4
        /*0000*/ 	.byte	0x02, 0x09, 0x01, 0x00, 0x02, 0x02, 0x02, 0x00, 0x02, 0x05, 0x05, 0x00, 0x03, 0x07, 0x01, 0x01
        /*0010*/ 	.byte	0x02, 0x03, 0x01, 0x00, 0x02, 0x06, 0x01, 0x00, 0x04, 0x0b, 0x08, 0x00, 0x09, 0x00, 0x00, 0x00
        /*0020*/ 	.byte	0x00, 0x00, 0x00, 0x00


//--------------------- .nv.info._ZN7cutlass13device_kernelINS_4conv6kernel13ConvUniversalINS1_16ConvProblemShapeILNS1_8OperatorE0ELi2EEENS1_10collective14CollectiveConvINS1_47MainloopSm100TmaUmmaWarpSpecializedImplicitGemmILS5_0ELi26ELi2ELi1ELi2EN4cute5tupleIJNSA_1CILi2EEENSC_ILi1EEESE_EEEEENSB_IJNSC_ILi64EEESH_NSB_IJNSC_ILi32EEEEEEEEENS_6half_tESL_NSA_8TiledMMAINSA_8MMA_AtomIJNSA_20SM100_MMA_F16BF16_SSISL_SL_fLi64ELi64ELNSA_4UMMA5MajorE0ELSQ_0ELNSP_7ScaleInE0ELSR_0EEEEEENSA_6LayoutINSB_IJSE_SE_SE_EEENSB_IJNSC_ILi0EEESW_SW_EEEEENSB_IJNSA_10UnderscoreESZ_SZ_EEEEENS7_6detail27Sm100ImplicitGemmTileTraitsINSA_20SM90_TMA_LOAD_IM2COLENSA_14ComposedLayoutINSA_7SwizzleILi2ELi4ELi3EEENSA_18smem_ptr_flag_bitsILi16EEENSU_INSB_IJNSC_ILi8EEESI_EEENSB_IJSI_SE_EEEEEEEvEENS13_INSA_23SM90_TMA_LOAD_MULTICASTES1E_vEEEENS_8epilogue10collective18CollectiveEpilogueINS1J_23Sm100TmaWarpSpecializedILi3ELi2ELi16ELb1ELb0EEEJSK_NSB_IJNSU_ISH_SE_EENSU_ISI_SE_EEEEESL_NSB_IJNSB_IJlllEEESE_SW_EEESL_S1S_NS1J_6fusion15FusionCallbacksIS1N_NS1T_17LinearCombinationISL_fSL_fLNS_15FloatRoundStyleE2EEESK_S1Q_JEEENSA_5SM1004TMEM4LOAD26SM100_TMEM_LOAD_16dp256b4xES14_S1E_NSA_17SM75_U32x4_LDSM_NENSA_21SM90_TMA_STORE_IM2COLES1E_NSA_17SM90_U32x4_STSM_NENSA_39AutoVectorizingCopyWithAssumedAlignmentILi128EEEEEEvvEEEEvNT_6ParamsE --------------------------
	.section	.nv.info._ZN7cutlass13device_kernelINS_4conv6kernel13ConvUniversalINS1_16ConvProblemShapeILNS1_8OperatorE0ELi2EEENS1_10collective14CollectiveConvINS1_47MainloopSm100TmaUmmaWarpSpecializedImplicitGemmILS5_0ELi26ELi2ELi1ELi2EN4cute5tupleIJNSA_1CILi2EEENSC_ILi1EEESE_EEEEENSB_IJNSC_ILi64EEESH_NSB_IJNSC_ILi32EEEEEEEEENS_6half_tESL_NSA_8TiledMMAINSA_8MMA_AtomIJNSA_20SM100_MMA_F16BF16_SSISL_SL_fLi64ELi64ELNSA_4UMMA5MajorE0ELSQ_0ELNSP_7ScaleInE0ELSR_0EEEEEENSA_6LayoutINSB_IJSE_SE_SE_EEENSB_IJNSC_ILi0EEESW_SW_EEEEENSB_IJNSA_10UnderscoreESZ_SZ_EEEEENS7_6detail27Sm100ImplicitGemmTileTraitsINSA_20SM90_TMA_LOAD_IM2COLENSA_14ComposedLayoutINSA_7SwizzleILi2ELi4ELi3EEENSA_18smem_ptr_flag_bitsILi16EEENSU_INSB_IJNSC_ILi8EEESI_EEENSB_IJSI_SE_EEEEEEEvEENS13_INSA_23SM90_TMA_LOAD_MULTICASTES1E_vEEEENS_8epilogue10collective18CollectiveEpilogueINS1J_23Sm100TmaWarpSpecializedILi3ELi2ELi16ELb1ELb0EEEJSK_NSB_IJNSU_ISH_SE_EENSU_ISI_SE_EEEEESL_NSB_IJNSB_IJlllEEESE_SW_EEESL_S1S_NS1J_6fusion15FusionCallbacksIS1N_NS1T_17LinearCombinationISL_fSL_fLNS_15FloatRoundStyleE2EEESK_S1Q_JEEENSA_5SM1004TMEM4LOAD26SM100_TMEM_LOAD_16dp256b4xES14_S1E_NSA_17SM75_U32x4_LDSM_NENSA_21SM90_TMA_STORE_IM2COLES1E_NSA_17SM90_U32x4_STSM_NENSA_39AutoVectorizingCopyWithAssumedAlignmentILi128EEEEEEvvEEEEvNT_6ParamsE,"",@"SHT_CUDA_INFO"
	.sectionflags	@""
	.align	4


	//----- nvinfo : EIATTR_CUDA_API_VERSION
	.align		4
        /*0000*/ 	.byte	0x04, 0x37
        /*0002*/ 	.short	(.L_31 - .L_30)
.L_30:
        /*0004*/ 	.word	0x00000082


	//----- nvinfo : EIATTR_KPARAM_INFO
	.align		4
.L_31:
        /*0008*/ 	.byte	0x04, 0x17
        /*000a*/ 	.short	(.L_33 - .L_32)
.L_32:
        /*000c*/ 	.word	0x00000000
        /*0010*/ 	.short	0x0000
        /*0012*/ 	.short	0x0000
        /*0014*/ 	.byte	0x00, 0xf0, 0x01, 0x20


	//----- nvinfo : EIATTR_AT_ENTRY_FRAGMENTS
	.align		4
.L_33:
        /*0018*/ 	.byte	0x04, 0x4f
        /*001a*/ 	.short	(.L_35 - .L_34)


	//   ....[0]....
.L_34:
        /*001c*/ 	.word	0x00000006


	//----- nvinfo : EIATTR_RESERVED_SMEM_USED
	.align		4
.L_35:
        /*0020*/ 	.byte	0x01, 0x41
	.zero		2


	//----- nvinfo : EIATTR_SPARSE_MMA_MASK
	.align		4
        /*0024*/ 	.byte	0x03, 0x50
        /*0026*/ 	.short	0x0000


	//----- nvinfo : EIATTR_TCGEN05_1CTA_USED
	.align		4
        /*0028*/ 	.byte	0x01, 0x51
	.zero		2


	//----- nvinfo : EIATTR_MAXREG_COUNT
	.align		4
        /*002c*/ 	.byte	0x03, 0x1b
        /*002e*/ 	.short	0x00ff


	//----- nvinfo : EIATTR_NUM_BARRIERS
	.align		4
        /*0030*/ 	.byte	0x02, 0x4c
        /*0032*/ 	.byte	0x07
	.zero		1


	//----- nvinfo : EIATTR_EXTERNS
	.align		4
        /*0034*/ 	.byte	0x04, 0x0f
        /*0036*/ 	.short	(.L_37 - .L_36)


	//   ....[0]....
	.align		4
.L_36:
        /*0038*/ 	.word	index@(__assertfail)


	//----- nvinfo : EIATTR_MERCURY_ISA_VERSION
	.align		4
.L_37:
        /*003c*/ 	.byte	0x03, 0x5f
        /*003e*/ 	.short	0x0101


	//----- nvinfo : EIATTR_INT_WARP_WIDE_INSTR_OFFSETS
	.align		4
        /*0040*/ 	.byte	0x04, 0x31
        /*0042*/ 	.short	(.L_39 - .L_38)


	//   ....[0]....
.L_38:
        /*0044*/ 	.word	0x00004a10


	//   ....[1]....
        /*0048*/ 	.word	0x00004a30


	//   ....[2]....
        /*004c*/ 	.word	0x00004a60


	//   ....[3]....
        /*0050*/ 	.word	0x000056d0


	//   ....[4]....
        /*0054*/ 	.word	0x00005810


	//   ....[5]....
        /*0058*/ 	.word	0x00005910


	//   ....[6]....
        /*005c*/ 	.word	0x00005a10


	//----- nvinfo : EIATTR_COOP_GROUP_MASK_REGIDS
	.align		4
.L_39:
        /*0060*/ 	.byte	0x04, 0x29
        /*0062*/ 	.short	(.L_41 - .L_40)


	//   ....[0]....
.L_40:
        /*0064*/ 	.word	0xffffffff


	//   ....[1]....
        /*0068*/ 	.word	0xffffffff


	//   ....[2]....
        /*006c*/ 	.word	0xffffffff


	//   ....[3]....
        /*0070*/ 	.word	0xffffffff


	//   ....[4]....
        /*0074*/ 	.word	0xffffffff


	//   ....[5]....
        /*0078*/ 	.word	0xffffffff


	//   ....[6]....
        /*007c*/ 	.word	0xffffffff


	//   ....[7]....
        /*0080*/ 	.word	0xffffffff


	//   ....[8]....
        /*0084*/ 	.word	0xffffffff


	//   ....[9]....
        /*0088*/ 	.word	0xffffffff


	//   ....[10]....
        /*008c*/ 	.word	0xffffffff


	//   ....[11]....
        /*0090*/ 	.word	0xffffffff


	//   ....[12]....
        /*0094*/ 	.word	0xffffffff


	//----- nvinfo : EIATTR_COOP_GROUP_INSTR_OFFSETS
	.align		4
.L_41:
        /*0098*/ 	.byte	0x04, 0x28
        /*009a*/ 	.short	(.L_43 - .L_42)


	//   ....[0]....
.L_42:
        /*009c*/ 	.word	0x00000090


	//   ....[1]....
        /*00a0*/ 	.word	0x00000500


	//   ....[2]....
        /*00a4*/ 	.word	0x00000980


	//   ....[3]....
        /*00a8*/ 	.word	0x00000b00


	//   ....[4]....
        /*00ac*/ 	.word	0x00000c00


	//   ....[5]....
        /*00b0*/ 	.word	0x00000d50


	//   ....[6]....
        /*00b4*/ 	.word	0x00000f50


	//   ....[7]....
        /*00b8*/ 	.word	0x000025c0


	//   ....[8]....
        /*00bc*/ 	.word	0x00003e30


	//   ....[9]....
        /*00c0*/ 	.word	0x00004040


	//   ....[10]....
        /*00c4*/ 	.word	0x00004070


	//   ....[11]....
        /*00c8*/ 	.word	0x000048f0


	//   ....[12]....
        /*00cc*/ 	.word	0x00004b30


	//----- nvinfo : EIATTR_VRC_CTA_INIT_COUNT
	.align		4
.L_43:
        /*00d0*/ 	.byte	0x02, 0x4a
        /*00d2*/ 	.byte	0x80
	.zero		1


	//----- nvinfo : EIATTR_SYSCALL_OFFSETS
	.align		4
        /*00d4*/ 	.byte	0x04, 0x46
        /*00d6*/ 	.short	(.L_45 - .L_44)


	//   ....[0]....
.L_44:
        /*00d8*/ 	.word	0x00006760


	//   ....[1]....
        /*00dc*/ 	.word	0x00006850


	//   ....[2]....
        /*00e0*/ 	.word	0x00007190


	//   ....[3]....
        /*00e4*/ 	.word	0x00007b00


	//----- nvinfo : EIATTR_MBARRIER_INSTR_OFFSETS
	.align		4
.L_45:
        /*00e8*/ 	.byte	0x04, 0x39
        /*00ea*/ 	.short	(.L_47 - .L_46)


	//   ....[0]....
.L_46:
        /*00ec*/ 	.word	0x00000620
        /*00f0*/ 	.word	0x000000ff
        /*00f4*/ 	.word	0x00000000
        /*00f8*/ 	.short	0x0100
        /*00fa*/ 	.byte	0x04
	.zero		1


	//   ....[1]....
        /*00fc*/ 	.word	0x00000630
        /*0100*/ 	.word	0x000000ff
        /*0104*/ 	.word	0x000000d0
        /*0108*/ 	.short	0x0100
        /*010a*/ 	.byte	0x04
	.zero		1


	//   ....[2]....
        /*010c*/ 	.word	0x00000640
        /*0110*/ 	.word	0x000000ff
        /*0114*/ 	.word	0x00000008
        /*0118*/ 	.short	0x0100
        /*011a*/ 	.byte	0x04
	.zero		1


	//   ....[3]....
        /*011c*/ 	.word	0x00000650
        /*0120*/ 	.word	0x000000ff
        /*0124*/ 	.word	0x000000d8
        /*0128*/ 	.short	0x0100
        /*012a*/ 	.byte	0x04
	.zero		1


	//   ....[4]....
        /*012c*/ 	.word	0x00000660
        /*0130*/ 	.word	0x000000ff
        /*0134*/ 	.word	0x00000010
        /*0138*/ 	.short	0x0100
        /*013a*/ 	.byte	0x04
	.zero		1


	//   ....[5]....
        /*013c*/ 	.word	0x00000670
        /*0140*/ 	.word	0x000000ff
        /*0144*/ 	.word	0x000000e0
        /*0148*/ 	.short	0x0100
        /*014a*/ 	.byte	0x04
	.zero		1


	//   ....[6]....
        /*014c*/ 	.word	0x00000680
        /*0150*/ 	.word	0x000000ff
        /*0154*/ 	.word	0x00000018
        /*0158*/ 	.short	0x0100
        /*015a*/ 	.byte	0x04
	.zero		1


	//   ....[7]....
        /*015c*/ 	.word	0x00000690
        /*0160*/ 	.word	0x000000ff
        /*0164*/ 	.word	0x000000e8
        /*0168*/ 	.short	0x0100
        /*016a*/ 	.byte	0x04
	.zero		1


	//   ....[8]....
        /*016c*/ 	.word	0x000006a0
        /*0170*/ 	.word	0x000000ff
        /*0174*/ 	.word	0x00000020
        /*0178*/ 	.short	0x0100
        /*017a*/ 	.byte	0x04
	.zero		1


	//   ....[9]....
        /*017c*/ 	.word	0x000006b0
        /*0180*/ 	.word	0x000000ff
        /*0184*/ 	.word	0x000000f0
        /*0188*/ 	.short	0x0100
        /*018a*/ 	.byte	0x04
	.zero		1


	//   ....[10]....
        /*018c*/ 	.word	0x000006c0
        /*0190*/ 	.word	0x000000ff
        /*0194*/ 	.word	0x00000028
        /*0198*/ 	.short	0x0100
        /*019a*/ 	.byte	0x04
	.zero		1


	//   ....[11]....
        /*019c*/ 	.word	0x000006d0
        /*01a0*/ 	.word	0x000000ff
        /*01a4*/ 	.word	0x000000f8
        /*01a8*/ 	.short	0x0100
        /*01aa*/ 	.byte	0x04
	.zero		1


	//   ....[12]....
        /*01ac*/ 	.word	0x000006e0
        /*01b0*/ 	.word	0x000000ff
        /*01b4*/ 	.word	0x00000030
        /*01b8*/ 	.short	0x0100
        /*01ba*/ 	.byte	0x04
	.zero		1


	//   ....[13]....
        /*01bc*/ 	.word	0x000006f0
        /*01c0*/ 	.word	0x000000ff
        /*01c4*/ 	.word	0x00000100
        /*01c8*/ 	.short	0x0100
        /*01ca*/ 	.byte	0x04
	.zero		1


	//   ....[14]....
        /*01cc*/ 	.word	0x00000700
        /*01d0*/ 	.word	0x000000ff
        /*01d4*/ 	.word	0x00000038
        /*01d8*/ 	.short	0x0100
        /*01da*/ 	.byte	0x04
	.zero		1


	//   ....[15]....
        /*01dc*/ 	.word	0x00000710
        /*01e0*/ 	.word	0x000000ff
        /*01e4*/ 	.word	0x00000108
        /*01e8*/ 	.short	0x0100
        /*01ea*/ 	.byte	0x04
	.zero		1


	//   ....[16]....
        /*01ec*/ 	.word	0x00000720
        /*01f0*/ 	.word	0x000000ff
        /*01f4*/ 	.word	0x00000040
        /*01f8*/ 	.short	0x0100
        /*01fa*/ 	.byte	0x04
	.zero		1


	//   ....[17]....
        /*01fc*/ 	.word	0x00000730
        /*0200*/ 	.word	0x000000ff
        /*0204*/ 	.word	0x00000110
        /*0208*/ 	.short	0x0100
        /*020a*/ 	.byte	0x04
	.zero		1


	//   ....[18]....
        /*020c*/ 	.word	0x00000740
        /*0210*/ 	.word	0x000000ff
        /*0214*/ 	.word	0x00000048
        /*0218*/ 	.short	0x0100
        /*021a*/ 	.byte	0x04
	.zero		1


	//   ....[19]....
        /*021c*/ 	.word	0x00000750
        /*0220*/ 	.word	0x000000ff
        /*0224*/ 	.word	0x00000118
        /*0228*/ 	.short	0x0100
        /*022a*/ 	.byte	0x04
	.zero		1


	//   ....[20]....
        /*022c*/ 	.word	0x00000760
        /*0230*/ 	.word	0x000000ff
        /*0234*/ 	.word	0x00000050
        /*0238*/ 	.short	0x0100
        /*023a*/ 	.byte	0x04
	.zero		1


	//   ....[21]....
        /*023c*/ 	.word	0x00000770
        /*0240*/ 	.word	0x000000ff
        /*0244*/ 	.word	0x00000120
        /*0248*/ 	.short	0x0100
        /*024a*/ 	.byte	0x04
	.zero		1


	//   ....[22]....
        /*024c*/ 	.word	0x00000780
        /*0250*/ 	.word	0x000000ff
        /*0254*/ 	.word	0x00000058
        /*0258*/ 	.short	0x0100
        /*025a*/ 	.byte	0x04
	.zero		1


	//   ....[23]....
        /*025c*/ 	.word	0x00000790
        /*0260*/ 	.word	0x000000ff
        /*0264*/ 	.word	0x00000128
        /*0268*/ 	.short	0x0100
        /*026a*/ 	.byte	0x04
	.zero		1


	//   ....[24]....
        /*026c*/ 	.word	0x000007a0
        /*0270*/ 	.word	0x000000ff
        /*0274*/ 	.word	0x00000060
        /*0278*/ 	.short	0x0100
        /*027a*/ 	.byte	0x04
	.zero		1


	//   ....[25]....
        /*027c*/ 	.word	0x000007b0
        /*0280*/ 	.word	0x000000ff
        /*0284*/ 	.word	0x00000130
        /*0288*/ 	.short	0x0100
        /*028a*/ 	.byte	0x04
	.zero		1


	//   ....[26]....
        /*028c*/ 	.word	0x000007c0
        /*0290*/ 	.word	0x000000ff
        /*0294*/ 	.word	0x00000068
        /*0298*/ 	.short	0x0100
        /*029a*/ 	.byte	0x04
	.zero		1


	//   ....[27]....
        /*029c*/ 	.word	0x000007d0
        /*02a0*/ 	.word	0x000000ff
        /*02a4*/ 	.word	0x00000138
        /*02a8*/ 	.short	0x0100
        /*02aa*/ 	.byte	0x04
	.zero		1


	//   ....[28]....
        /*02ac*/ 	.word	0x000007e0
        /*02b0*/ 	.word	0x000000ff
        /*02b4*/ 	.word	0x00000070
        /*02b8*/ 	.short	0x0100
        /*02ba*/ 	.byte	0x04
	.zero		1


	//   ....[29]....
        /*02bc*/ 	.word	0x000007f0
        /*02c0*/ 	.word	0x000000ff
        /*02c4*/ 	.word	0x00000140
        /*02c8*/ 	.short	0x0100
        /*02ca*/ 	.byte	0x04
	.zero		1


	//   ....[30]....
        /*02cc*/ 	.word	0x00000800
        /*02d0*/ 	.word	0x000000ff
        /*02d4*/ 	.word	0x00000078
        /*02d8*/ 	.short	0x0100
        /*02da*/ 	.byte	0x04
	.zero		1


	//   ....[31]....
        /*02dc*/ 	.word	0x00000810
        /*02e0*/ 	.word	0x000000ff
        /*02e4*/ 	.word	0x00000148
        /*02e8*/ 	.short	0x0100
        /*02ea*/ 	.byte	0x04
	.zero		1


	//   ....[32]....
        /*02ec*/ 	.word	0x00000820
        /*02f0*/ 	.word	0x000000ff
        /*02f4*/ 	.word	0x00000080
        /*02f8*/ 	.short	0x0100
        /*02fa*/ 	.byte	0x04
	.zero		1


	//   ....[33]....
        /*02fc*/ 	.word	0x00000830
        /*0300*/ 	.word	0x000000ff
        /*0304*/ 	.word	0x00000150
        /*0308*/ 	.short	0x0100
        /*030a*/ 	.byte	0x04
	.zero		1


	//   ....[34]....
        /*030c*/ 	.word	0x00000840
        /*0310*/ 	.word	0x000000ff
        /*0314*/ 	.word	0x00000088
        /*0318*/ 	.short	0x0100
        /*031a*/ 	.byte	0x04
	.zero		1


	//   ....[35]....
        /*031c*/ 	.word	0x00000850
        /*0320*/ 	.word	0x000000ff
        /*0324*/ 	.word	0x00000158
        /*0328*/ 	.short	0x0100
        /*032a*/ 	.byte	0x04
	.zero		1


	//   ....[36]....
        /*032c*/ 	.word	0x00000860
        /*0330*/ 	.word	0x000000ff
        /*0334*/ 	.word	0x00000090
        /*0338*/ 	.short	0x0100
        /*033a*/ 	.byte	0x04
	.zero		1


	//   ....[37]....
        /*033c*/ 	.word	0x00000870
        /*0340*/ 	.word	0x000000ff
        /*0344*/ 	.word	0x00000160
        /*0348*/ 	.short	0x0100
        /*034a*/ 	.byte	0x04
	.zero		1


	//   ....[38]....
        /*034c*/ 	.word	0x00000880
        /*0350*/ 	.word	0x000000ff
        /*0354*/ 	.word	0x00000098
        /*0358*/ 	.short	0x0100
        /*035a*/ 	.byte	0x04
	.zero		1


	//   ....[39]....
        /*035c*/ 	.word	0x00000890
        /*0360*/ 	.word	0x000000ff
        /*0364*/ 	.word	0x00000168
        /*0368*/ 	.short	0x0100
        /*036a*/ 	.byte	0x04
	.zero		1


	//   ....[40]....
        /*036c*/ 	.word	0x000008a0
        /*0370*/ 	.word	0x000000ff
        /*0374*/ 	.word	0x000000a0
        /*0378*/ 	.short	0x0100
        /*037a*/ 	.byte	0x04
	.zero		1


	//   ....[41]....
        /*037c*/ 	.word	0x000008b0
        /*0380*/ 	.word	0x000000ff
        /*0384*/ 	.word	0x00000170
        /*0388*/ 	.short	0x0100
        /*038a*/ 	.byte	0x04
	.zero		1


	//   ....[42]....
        /*038c*/ 	.word	0x000008c0
        /*0390*/ 	.word	0x000000ff
        /*0394*/ 	.word	0x000000a8
        /*0398*/ 	.short	0x0100
        /*039a*/ 	.byte	0x04
	.zero		1


	//   ....[43]....
        /*039c*/ 	.word	0x000008d0
        /*03a0*/ 	.word	0x000000ff
        /*03a4*/ 	.word	0x00000178
        /*03a8*/ 	.short	0x0100
        /*03aa*/ 	.byte	0x04
	.zero		1


	//   ....[44]....
        /*03ac*/ 	.word	0x000008e0
        /*03b0*/ 	.word	0x000000ff
        /*03b4*/ 	.word	0x000000b0
        /*03b8*/ 	.short	0x0100
        /*03ba*/ 	.byte	0x04
	.zero		1


	//   ....[45]....
        /*03bc*/ 	.word	0x000008f0
        /*03c0*/ 	.word	0x000000ff
        /*03c4*/ 	.word	0x00000180
        /*03c8*/ 	.short	0x0100
        /*03ca*/ 	.byte	0x04
	.zero		1


	//   ....[46]....
        /*03cc*/ 	.word	0x00000900
        /*03d0*/ 	.word	0x000000ff
        /*03d4*/ 	.word	0x000000b8
        /*03d8*/ 	.short	0x0100
        /*03da*/ 	.byte	0x04
	.zero		1


	//   ....[47]....
        /*03dc*/ 	.word	0x00000910
        /*03e0*/ 	.word	0x000000ff
        /*03e4*/ 	.word	0x00000188
        /*03e8*/ 	.short	0x0100
        /*03ea*/ 	.byte	0x04
	.zero		1


	//   ....[48]....
        /*03ec*/ 	.word	0x00000920
        /*03f0*/ 	.word	0x000000ff
        /*03f4*/ 	.word	0x000000c0
        /*03f8*/ 	.short	0x0100
        /*03fa*/ 	.byte	0x04
	.zero		1


	//   ....[49]....
        /*03fc*/ 	.word	0x00000930
        /*0400*/ 	.word	0x000000ff
        /*0404*/ 	.word	0x00000190
        /*0408*/ 	.short	0x0100
        /*040a*/ 	.byte	0x04
	.zero		1


	//   ....[50]....
        /*040c*/ 	.word	0x00000940
        /*0410*/ 	.word	0x000000ff
        /*0414*/ 	.word	0x000000c8
        /*0418*/ 	.short	0x0100
        /*041a*/ 	.byte	0x04
	.zero		1


	//   ....[51]....
        /*041c*/ 	.word	0x00000950
        /*0420*/ 	.word	0x000000ff
        /*0424*/ 	.word	0x00000198
        /*0428*/ 	.short	0x0100
        /*042a*/ 	.byte	0x04
	.zero		1


	//   ....[52]....
        /*042c*/ 	.word	0x00000a90
        /*0430*/ 	.word	0x000000ff
        /*0434*/ 	.word	0x000001a0
        /*0438*/ 	.short	0x0100
        /*043a*/ 	.byte	0x04
	.zero		1


	//   ....[53]....
        /*043c*/ 	.word	0x00000aa0
        /*0440*/ 	.word	0x000000ff
        /*0444*/ 	.word	0x000001b8
        /*0448*/ 	.short	0x0100
        /*044a*/ 	.byte	0x04
	.zero		1


	//   ....[54]....
        /*044c*/ 	.word	0x00000ab0
        /*0450*/ 	.word	0x000000ff
        /*0454*/ 	.word	0x000001a8
        /*0458*/ 	.short	0x0100
        /*045a*/ 	.byte	0x04
	.zero		1


	//   ....[55]....
        /*045c*/ 	.word	0x00000ac0
        /*0460*/ 	.word	0x000000ff
        /*0464*/ 	.word	0x000001c0
        /*0468*/ 	.short	0x0100
        /*046a*/ 	.byte	0x04
	.zero		1


	//   ....[56]....
        /*046c*/ 	.word	0x00000ad0
        /*0470*/ 	.word	0x000000ff
        /*0474*/ 	.word	0x000001b0
        /*0478*/ 	.short	0x0100
        /*047a*/ 	.byte	0x04
	.zero		1


	//   ....[57]....
        /*047c*/ 	.word	0x00000ae0
        /*0480*/ 	.word	0x000000ff
        /*0484*/ 	.word	0x000001c8
        /*0488*/ 	.short	0x0100
        /*048a*/ 	.byte	0x04
	.zero		1


	//   ....[58]....
        /*048c*/ 	.word	0x00000bd0
        /*0490*/ 	.word	0x000000ff
        /*0494*/ 	.word	0x000001d0
        /*0498*/ 	.short	0x0100
        /*049a*/ 	.byte	0x06
	.zero		1


	//   ....[59]....
        /*049c*/ 	.word	0x00000be0
        /*04a0*/ 	.word	0x000000ff
        /*04a4*/ 	.word	0x000001d8
        /*04a8*/ 	.short	0x0100
        /*04aa*/ 	.byte	0x06
	.zero		1


	//   ....[60]....
        /*04ac*/ 	.word	0x00000d20
        /*04b0*/ 	.word	0x000000ff
        /*04b4*/ 	.word	0x000001e0
        /*04b8*/ 	.short	0x0100
        /*04ba*/ 	.byte	0x06
	.zero		1


	//   ....[61]....
        /*04bc*/ 	.word	0x00000d30
        /*04c0*/ 	.word	0x000000ff
        /*04c4*/ 	.word	0x000001e8
        /*04c8*/ 	.short	0x0100
        /*04ca*/ 	.byte	0x06
	.zero		1


	//   ....[62]....
        /*04cc*/ 	.word	0x00000e60
        /*04d0*/ 	.word	0x000000ff
        /*04d4*/ 	.word	0x000001f0
        /*04d8*/ 	.short	0x0100
        /*04da*/ 	.byte	0x04
	.zero		1


	//   ....[63]....
        /*04dc*/ 	.word	0x00000e70
        /*04e0*/ 	.word	0x000000ff
        /*04e4*/ 	.word	0x00000200
        /*04e8*/ 	.short	0x0100
        /*04ea*/ 	.byte	0x04
	.zero		1


	//   ....[64]....
        /*04ec*/ 	.word	0x00000e80
        /*04f0*/ 	.word	0x000000ff
        /*04f4*/ 	.word	0x000001f8
        /*04f8*/ 	.short	0x0100
        /*04fa*/ 	.byte	0x04
	.zero		1


	//   ....[65]....
        /*04fc*/ 	.word	0x00000e90
        /*0500*/ 	.word	0x000000ff
        /*0504*/ 	.word	0x00000208
        /*0508*/ 	.short	0x0100
        /*050a*/ 	.byte	0x04
	.zero		1


	//   ....[66]....
        /*050c*/ 	.word	0x00001a60
        /*0510*/ 	.word	0x000000ff
        /*0514*/ 	.word	0x000000d0
        /*0518*/ 	.short	0x010a
        /*051a*/ 	.byte	0x04
	.zero		1


	//   ....[67]....
        /*051c*/ 	.word	0x00001c90
        /*0520*/ 	.word	0x000000ff
        /*0524*/ 	.word	0x000000d0
        /*0528*/ 	.short	0x010a
        /*052a*/ 	.byte	0x09
	.zero		1


	//   ....[68]....
        /*052c*/ 	.word	0x00001e20
        /*0530*/ 	.word	0x000000ff
        /*0534*/ 	.word	0x000000d0
        /*0538*/ 	.short	0x010a
        /*053a*/ 	.byte	0x07
	.zero		1


	//   ....[69]....
        /*053c*/ 	.word	0x00002010
        /*0540*/ 	.word	0x000000ff
        /*0544*/ 	.word	0x000001d8
        /*0548*/ 	.short	0x0101
        /*054a*/ 	.byte	0x18
	.zero		1


	//   ....[70]....
        /*054c*/ 	.word	0x00002030
        /*0550*/ 	.word	0x000000ff
        /*0554*/ 	.word	0x000000d0
        /*0558*/ 	.short	0x010a
        /*055a*/ 	.byte	0x04
	.zero		1


	//   ....[71]....
        /*055c*/ 	.word	0x00002240
        /*0560*/ 	.word	0x000000ff
        /*0564*/ 	.word	0x000000d0
        /*0568*/ 	.short	0x010a
        /*056a*/ 	.byte	0x09
	.zero		1


	//   ....[72]....
        /*056c*/ 	.word	0x000023d0
        /*0570*/ 	.word	0x000000ff
        /*0574*/ 	.word	0x000000d0
        /*0578*/ 	.short	0x010a
        /*057a*/ 	.byte	0x07
	.zero		1


	//   ....[73]....
        /*057c*/ 	.word	0x000025d0
        /*0580*/ 	.word	0x000000ff
        /*0584*/ 	.word	0x000001e0
        /*0588*/ 	.short	0x010a
        /*058a*/ 	.byte	0x18
	.zero		1


	//   ....[74]....
        /*058c*/ 	.word	0x00002690
        /*0590*/ 	.word	0x000000ff
        /*0594*/ 	.word	0x00000000
        /*0598*/ 	.short	0x0101
        /*059a*/ 	.byte	0x04
	.zero		1


	//   ....[75]....
        /*059c*/ 	.word	0x00002c80
        /*05a0*/ 	.word	0x000000ff
        /*05a4*/ 	.word	0x00000000
        /*05a8*/ 	.short	0x010a
        /*05aa*/ 	.byte	0x04
	.zero		1


	//   ....[76]....
        /*05ac*/ 	.word	0x00002d10
        /*05b0*/ 	.word	0x000000ff
        /*05b4*/ 	.word	0x00000000
        /*05b8*/ 	.short	0x010a
        /*05ba*/ 	.byte	0x05
	.zero		1


	//   ....[77]....
        /*05bc*/ 	.word	0x00002da0
        /*05c0*/ 	.word	0x000000ff
        /*05c4*/ 	.word	0x00000000
        /*05c8*/ 	.short	0x010a
        /*05ca*/ 	.byte	0x05
	.zero		1


	//   ....[78]....
        /*05cc*/ 	.word	0x00002e30
        /*05d0*/ 	.word	0x000000ff
        /*05d4*/ 	.word	0x00000000
        /*05d8*/ 	.short	0x010a
        /*05da*/ 	.byte	0x05
	.zero		1


	//   ....[79]....
        /*05dc*/ 	.word	0x00002ec0
        /*05e0*/ 	.word	0x000000ff
        /*05e4*/ 	.word	0x00000000
        /*05e8*/ 	.short	0x010a
        /*05ea*/ 	.byte	0x05
	.zero		1


	//   ....[80]....
        /*05ec*/ 	.word	0x00002f50
        /*05f0*/ 	.word	0x000000ff
        /*05f4*/ 	.word	0x00000000
        /*05f8*/ 	.short	0x010a
        /*05fa*/ 	.byte	0x05
	.zero		1


	//   ....[81]....
        /*05fc*/ 	.word	0x00002fe0
        /*0600*/ 	.word	0x000000ff
        /*0604*/ 	.word	0x00000000
        /*0608*/ 	.short	0x010a
        /*060a*/ 	.byte	0x05
	.zero		1


	//   ....[82]....
        /*060c*/ 	.word	0x00003070
        /*0610*/ 	.word	0x000000ff
        /*0614*/ 	.word	0x00000000
        /*0618*/ 	.short	0x010a
        /*061a*/ 	.byte	0x05
	.zero		1


	//   ....[83]....
        /*061c*/ 	.word	0x00003100
        /*0620*/ 	.word	0x000000ff
        /*0624*/ 	.word	0x00000000
        /*0628*/ 	.short	0x010a
        /*062a*/ 	.byte	0x05
	.zero		1


	//   ....[84]....
        /*062c*/ 	.word	0x00003190
        /*0630*/ 	.word	0x000000ff
        /*0634*/ 	.word	0x00000000
        /*0638*/ 	.short	0x010a
        /*063a*/ 	.byte	0x05
	.zero		1


	//   ....[85]....
        /*063c*/ 	.word	0x00003220
        /*0640*/ 	.word	0x000000ff
        /*0644*/ 	.word	0x00000000
        /*0648*/ 	.short	0x010a
        /*064a*/ 	.byte	0x05
	.zero		1


	//   ....[86]....
        /*064c*/ 	.word	0x000032b0
        /*0650*/ 	.word	0x000000ff
        /*0654*/ 	.word	0x00000000
        /*0658*/ 	.short	0x010a
        /*065a*/ 	.byte	0x05
	.zero		1


	//   ....[87]....
        /*065c*/ 	.word	0x00003340
        /*0660*/ 	.word	0x000000ff
        /*0664*/ 	.word	0x00000000
        /*0668*/ 	.short	0x010a
        /*066a*/ 	.byte	0x05
	.zero		1


	//   ....[88]....
        /*066c*/ 	.word	0x000033d0
        /*0670*/ 	.word	0x000000ff
        /*0674*/ 	.word	0x00000000
        /*0678*/ 	.short	0x010a
        /*067a*/ 	.byte	0x05
	.zero		1


	//   ....[89]....
        /*067c*/ 	.word	0x00003460
        /*0680*/ 	.word	0x000000ff
        /*0684*/ 	.word	0x00000000
        /*0688*/ 	.short	0x010a
        /*068a*/ 	.byte	0x05
	.zero		1


	//   ....[90]....
        /*068c*/ 	.word	0x000034f0
        /*0690*/ 	.word	0x000000ff
        /*0694*/ 	.word	0x00000000
        /*0698*/ 	.short	0x010a
        /*069a*/ 	.byte	0x05
	.zero		1


	//   ....[91]....
        /*069c*/ 	.word	0x00003580
        /*06a0*/ 	.word	0x000000ff
        /*06a4*/ 	.word	0x00000000
        /*06a8*/ 	.short	0x010a
        /*06aa*/ 	.byte	0x05
	.zero		1


	//   ....[92]....
        /*06ac*/ 	.word	0x00003610
        /*06b0*/ 	.word	0x000000ff
        /*06b4*/ 	.word	0x00000000
        /*06b8*/ 	.short	0x010a
        /*06ba*/ 	.byte	0x05
	.zero		1


	//   ....[93]....
        /*06bc*/ 	.word	0x000036a0
        /*06c0*/ 	.word	0x000000ff
        /*06c4*/ 	.word	0x00000000
        /*06c8*/ 	.short	0x010a
        /*06ca*/ 	.byte	0x05
	.zero		1


	//   ....[94]....
        /*06cc*/ 	.word	0x00003730
        /*06d0*/ 	.word	0x000000ff
        /*06d4*/ 	.word	0x00000000
        /*06d8*/ 	.short	0x010a
        /*06da*/ 	.byte	0x05
	.zero		1


	//   ....[95]....
        /*06dc*/ 	.word	0x000037c0
        /*06e0*/ 	.word	0x000000ff
        /*06e4*/ 	.word	0x00000000
        /*06e8*/ 	.short	0x010a
        /*06ea*/ 	.byte	0x05
	.zero		1


	//   ....[96]....
        /*06ec*/ 	.word	0x00003850
        /*06f0*/ 	.word	0x000000ff
        /*06f4*/ 	.word	0x00000000
        /*06f8*/ 	.short	0x010a
        /*06fa*/ 	.byte	0x05
	.zero		1


	//   ....[97]....
        /*06fc*/ 	.word	0x000038e0
        /*0700*/ 	.word	0x000000ff
        /*0704*/ 	.word	0x00000000
        /*0708*/ 	.short	0x010a
        /*070a*/ 	.byte	0x05
	.zero		1


	//   ....[98]....
        /*070c*/ 	.word	0x00003970
        /*0710*/ 	.word	0x000000ff
        /*0714*/ 	.word	0x00000000
        /*0718*/ 	.short	0x010a
        /*071a*/ 	.byte	0x05
	.zero		1


	//   ....[99]....
        /*071c*/ 	.word	0x00003a00
        /*0720*/ 	.word	0x000000ff
        /*0724*/ 	.word	0x00000000
        /*0728*/ 	.short	0x010a
        /*072a*/ 	.byte	0x05
	.zero		1


	//   ....[100]....
        /*072c*/ 	.word	0x00003aa0
        /*0730*/ 	.word	0x00000000
        /*0734*/ 	.word	0x00000000
        /*0738*/ 	.short	0x010a
        /*073a*/ 	.byte	0xff
	.zero		1


	//   ....[101]....
        /*073c*/ 	.word	0x00003bf0
        /*0740*/ 	.word	0x000000ff
        /*0744*/ 	.word	0x000001e8
        /*0748*/ 	.short	0x010a
        /*074a*/ 	.byte	0x04
	.zero		1


	//   ....[102]....
        /*074c*/ 	.word	0x00003c90
        /*0750*/ 	.word	0x000000ff
        /*0754*/ 	.word	0x000001e0
        /*0758*/ 	.short	0x010a
        /*075a*/ 	.byte	0x04
	.zero		1


	//   ....[103]....
        /*075c*/ 	.word	0x00003d30
        /*0760*/ 	.word	0x000000ff
        /*0764*/ 	.word	0x00000000
        /*0768*/ 	.short	0x0101
        /*076a*/ 	.byte	0x05
	.zero		1


	//   ....[104]....
        /*076c*/ 	.word	0x00003d70
        /*0770*/ 	.word	0x000000ff
        /*0774*/ 	.word	0x000001e8
        /*0778*/ 	.short	0x0106
        /*077a*/ 	.byte	0x04
	.zero		1


	//   ....[105]....
        /*077c*/ 	.word	0x00003db0
        /*0780*/ 	.word	0x00000000
        /*0784*/ 	.word	0x000001e8
        /*0788*/ 	.short	0x010a
        /*078a*/ 	.byte	0xff
	.zero		1


	//   ....[106]....
        /*078c*/ 	.word	0x000042f0
        /*0790*/ 	.word	0x000000ff
        /*0794*/ 	.word	0x000001e0
        /*0798*/ 	.short	0x010a
        /*079a*/ 	.byte	0x12
	.zero		1


	//   ....[107]....
        /*079c*/ 	.word	0x000043a0
        /*07a0*/ 	.word	0x000000ff
        /*07a4*/ 	.word	0x00000000
        /*07a8*/ 	.short	0x0101
        /*07aa*/ 	.byte	0x1d
	.zero		1


	//   ....[108]....
        /*07ac*/ 	.word	0x000043b0
        /*07b0*/ 	.word	0x000000ff
        /*07b4*/ 	.word	0x00000200
        /*07b8*/ 	.short	0x010a
        /*07ba*/ 	.byte	0x17
	.zero		1


	//   ....[109]....
        /*07bc*/ 	.word	0x00004470
        /*07c0*/ 	.word	0x000000ff
        /*07c4*/ 	.word	0x00000000
        /*07c8*/ 	.short	0x010a
        /*07ca*/ 	.byte	0x04
	.zero		1


	//   ....[110]....
        /*07cc*/ 	.word	0x000044b0
        /*07d0*/ 	.word	0x000000ff
        /*07d4*/ 	.word	0x00000000
        /*07d8*/ 	.short	0x010a
        /*07da*/ 	.byte	0x10
	.zero		1


	//   ....[111]....
        /*07dc*/ 	.word	0x000045f0
        /*07e0*/ 	.word	0x000000ff
        /*07e4*/ 	.word	0x00000000
        /*07e8*/ 	.short	0x010a
        /*07ea*/ 	.byte	0x04
	.zero		1


	//   ....[112]....
        /*07ec*/ 	.word	0x00004840
        /*07f0*/ 	.word	0x000000ff
        /*07f4*/ 	.word	0x00000000
        /*07f8*/ 	.short	0x010a
        /*07fa*/ 	.byte	0x04
	.zero		1


	//   ....[113]....
        /*07fc*/ 	.word	0x000048d0
        /*0800*/ 	.word	0x000000ff
        /*0804*/ 	.word	0x00000000
        /*0808*/ 	.short	0x010a
        /*080a*/ 	.byte	0x04
	.zero		1


	//   ....[114]....
        /*080c*/ 	.word	0x00004e00
        /*0810*/ 	.word	0x000000ff
        /*0814*/ 	.word	0x000001e0
        /*0818*/ 	.short	0x010a
        /*081a*/ 	.byte	0x18
	.zero		1


	//   ....[115]....
        /*081c*/ 	.word	0x00004ea0
        /*0820*/ 	.word	0x000000ff
        /*0824*/ 	.word	0x00000000
        /*0828*/ 	.short	0x0101
        /*082a*/ 	.byte	0x25
	.zero		1


	//   ....[116]....
        /*082c*/ 	.word	0x000053e0
        /*0830*/ 	.word	0x000000ff
        /*0834*/ 	.word	0x000001d8
        /*0838*/ 	.short	0x010a
        /*083a*/ 	.byte	0x18
	.zero		1


	//   ....[117]....
        /*083c*/ 	.word	0x000055d0
        /*0840*/ 	.word	0x000000ff
        /*0844*/ 	.word	0x000001b8
        /*0848*/ 	.short	0x010a
        /*084a*/ 	.byte	0x04
	.zero		1


	//   ....[118]....
        /*084c*/ 	.word	0x00005880
        /*0850*/ 	.word	0x000000ff
        /*0854*/ 	.word	0x000001a0
        /*0858*/ 	.short	0x010b
        /*085a*/ 	.byte	0x04
	.zero		1


	//   ....[119]....
        /*085c*/ 	.word	0x00005890
        /*0860*/ 	.word	0x000000ff
        /*0864*/ 	.word	0x00000000
        /*0868*/ 	.short	0x0101
        /*086a*/ 	.byte	0x07
	.zero		1


	//   ....[120]....
        /*086c*/ 	.word	0x000058a0
        /*0870*/ 	.word	0x000000ff
        /*0874*/ 	.word	0x000001b8
        /*0878*/ 	.short	0x010a
        /*087a*/ 	.byte	0x05
	.zero		1


	//   ....[121]....
        /*087c*/ 	.word	0x00005ab0
        /*0880*/ 	.word	0x000000ff
        /*0884*/ 	.word	0x000001a0
        /*0888*/ 	.short	0x010b
        /*088a*/ 	.byte	0x05
	.zero		1


	//   ....[122]....
        /*088c*/ 	.word	0x00005ac0
        /*0890*/ 	.word	0x000000ff
        /*0894*/ 	.word	0x00000000
        /*0898*/ 	.short	0x0101
        /*089a*/ 	.byte	0x04
	.zero		1


	//   ....[123]....
        /*089c*/ 	.word	0x00005b10
        /*08a0*/ 	.word	0x000000ff
        /*08a4*/ 	.word	0x00000000
        /*08a8*/ 	.short	0x010a
        /*08aa*/ 	.byte	0x04
	.zero		1


	//   ....[124]....
        /*08ac*/ 	.word	0x00005ba0
        /*08b0*/ 	.word	0x000000ff
        /*08b4*/ 	.word	0x00000000
        /*08b8*/ 	.short	0x010a
        /*08ba*/ 	.byte	0x05
	.zero		1


	//   ....[125]....
        /*08bc*/ 	.word	0x00005c40
        /*08c0*/ 	.word	0x00000000
        /*08c4*/ 	.word	0x00000000
        /*08c8*/ 	.short	0x010a
        /*08ca*/ 	.byte	0xff
	.zero		1


	//   ....[126]....
        /*08cc*/ 	.word	0x00005fe0
        /*08d0*/ 	.word	0x000000ff
        /*08d4*/ 	.word	0x000001e0
        /*08d8*/ 	.short	0x010a
        /*08da*/ 	.byte	0x30
	.zero		1


	//   ....[127]....
        /*08dc*/ 	.word	0x000060b0
        /*08e0*/ 	.word	0x000000ff
        /*08e4*/ 	.word	0x00000000
        /*08e8*/ 	.short	0x0101
        /*08ea*/ 	.byte	0x04
	.zero		1


	//   ....[128]....
        /*08ec*/ 	.word	0x00006d40
        /*08f0*/ 	.word	0x00000000
        /*08f4*/ 	.word	0x000001a0
        /*08f8*/ 	.short	0x010a
        /*08fa*/ 	.byte	0xff
	.zero		1


	//   ....[129]....
        /*08fc*/ 	.word	0x00006e50
        /*0900*/ 	.word	0x0000001b
        /*0904*/ 	.word	0x000001f0
        /*0908*/ 	.short	0x010a
        /*090a*/ 	.byte	0xff
	.zero		1


	//   ....[130]....
        /*090c*/ 	.word	0x00006ee0
        /*0910*/ 	.word	0x00000000
        /*0914*/ 	.word	0x000001a0
        /*0918*/ 	.short	0x010a
        /*091a*/ 	.byte	0xff
	.zero		1


	//   ....[131]....
        /*091c*/ 	.word	0x00007070
        /*0920*/ 	.word	0x0000001b
        /*0924*/ 	.word	0x000001f0
        /*0928*/ 	.short	0x010a
        /*092a*/ 	.byte	0xff
	.zero		1


	//   ....[132]....
        /*092c*/ 	.word	0x00007860
        /*0930*/ 	.word	0x00000000
        /*0934*/ 	.word	0x00000000
        /*0938*/ 	.short	0x0101
        /*093a*/ 	.byte	0xff
	.zero		1


	//   ....[133]....
        /*093c*/ 	.word	0x00007870
        /*0940*/ 	.word	0x00000003
        /*0944*/ 	.word	0x000001a0
        /*0948*/ 	.short	0x010a
        /*094a*/ 	.byte	0xff
	.zero		1


	//   ....[134]....
        /*094c*/ 	.word	0x00007930
        /*0950*/ 	.word	0x00000003
        /*0954*/ 	.word	0x000001a0
        /*0958*/ 	.short	0x010a
        /*095a*/ 	.byte	0xff
	.zero		1


	//   ....[135]....
        /*095c*/ 	.word	0x00007d60
        /*0960*/ 	.word	0x000000ff
        /*0964*/ 	.word	0x00000000
        /*0968*/ 	.short	0x0101
        /*096a*/ 	.byte	0x04
	.zero		1


	//   ....[136]....
        /*096c*/ 	.word	0x00008250
        /*0970*/ 	.word	0x00000000
        /*0974*/ 	.word	0x00000000
        /*0978*/ 	.short	0x0101
        /*097a*/ 	.byte	0xff
	.zero		1


	//   ....[137]....
        /*097c*/ 	.word	0x000084d0
        /*0980*/ 	.word	0x000000ff
        /*0984*/ 	.word	0x00000000
        /*0988*/ 	.short	0x0101
        /*098a*/ 	.byte	0x04
	.zero		1


	//   ....[138]....
        /*098c*/ 	.word	0x00008500
        /*0990*/ 	.word	0x00000000
        /*0994*/ 	.word	0x000000d0
        /*0998*/ 	.short	0x010a
        /*099a*/ 	.byte	0xff
	.zero		1


	//   ....[139]....
        /*099c*/ 	.word	0x00008560
        /*09a0*/ 	.word	0x00000000
        /*09a4*/ 	.word	0x000000d0
        /*09a8*/ 	.short	0x010a
        /*09aa*/ 	.byte	0xff
	.zero		1


	//   ....[140]....
        /*09ac*/ 	.word	0x000085c0
        /*09b0*/ 	.word	0x00000000
        /*09b4*/ 	.word	0x000001e0
        /*09b8*/ 	.short	0x010a
        /*09ba*/ 	.byte	0xff
	.zero		1


	//   ....[141]....
        /*09bc*/ 	.word	0x00008620
        /*09c0*/ 	.word	0x00000000
        /*09c4*/ 	.word	0x00000000
        /*09c8*/ 	.short	0x010a
        /*09ca*/ 	.byte	0xff
	.zero		1


	//   ....[142]....
        /*09cc*/ 	.word	0x00008680
        /*09d0*/ 	.word	0x00000000
        /*09d4*/ 	.word	0x00000000
        /*09d8*/ 	.short	0x010a
        /*09da*/ 	.byte	0xff
	.zero		1


	//   ....[143]....
        /*09dc*/ 	.word	0x000086e0
        /*09e0*/ 	.word	0x00000000
        /*09e4*/ 	.word	0x00000000
        /*09e8*/ 	.short	0x010a
        /*09ea*/ 	.byte	0xff
	.zero		1


	//   ....[144]....
        /*09ec*/ 	.word	0x00008740
        /*09f0*/ 	.word	0x00000000
        /*09f4*/ 	.word	0x00000000
        /*09f8*/ 	.short	0x010a
        /*09fa*/ 	.byte	0xff
	.zero		1


	//   ....[145]....
        /*09fc*/ 	.word	0x000087a0
        /*0a00*/ 	.word	0x00000000
        /*0a04*/ 	.word	0x00000000
        /*0a08*/ 	.short	0x010a
        /*0a0a*/ 	.byte	0xff
	.zero		1


	//   ....[146]....
        /*0a0c*/ 	.word	0x00008800
        /*0a10*/ 	.word	0x00000000
        /*0a14*/ 	.word	0x00000000
        /*0a18*/ 	.short	0x010a
        /*0a1a*/ 	.byte	0xff
	.zero		1


	//   ....[147]....
        /*0a1c*/ 	.word	0x00008860
        /*0a20*/ 	.word	0x00000000
        /*0a24*/ 	.word	0x00000000
        /*0a28*/ 	.short	0x010a
        /*0a2a*/ 	.byte	0xff
	.zero		1


	//   ....[148]....
        /*0a2c*/ 	.word	0x000088c0
        /*0a30*/ 	.word	0x00000000
        /*0a34*/ 	.word	0x00000000
        /*0a38*/ 	.short	0x010a
        /*0a3a*/ 	.byte	0xff
	.zero		1


	//   ....[149]....
        /*0a3c*/ 	.word	0x00008920
        /*0a40*/ 	.word	0x00000000
        /*0a44*/ 	.word	0x00000000
        /*0a48*/ 	.short	0x010a
        /*0a4a*/ 	.byte	0xff
	.zero		1


	//   ....[150]....
        /*0a4c*/ 	.word	0x00008980
        /*0a50*/ 	.word	0x00000000
        /*0a54*/ 	.word	0x00000000
        /*0a58*/ 	.short	0x010a
        /*0a5a*/ 	.byte	0xff
	.zero		1


	//   ....[151]....
        /*0a5c*/ 	.word	0x000089e0
        /*0a60*/ 	.word	0x00000000
        /*0a64*/ 	.word	0x00000000
        /*0a68*/ 	.short	0x010a
        /*0a6a*/ 	.byte	0xff
	.zero		1


	//   ....[152]....
        /*0a6c*/ 	.word	0x00008a40
        /*0a70*/ 	.word	0x00000000
        /*0a74*/ 	.word	0x00000000
        /*0a78*/ 	.short	0x010a
        /*0a7a*/ 	.byte	0xff
	.zero		1


	//   ....[153]....
        /*0a7c*/ 	.word	0x00008aa0
        /*0a80*/ 	.word	0x00000000
        /*0a84*/ 	.word	0x00000000
        /*0a88*/ 	.short	0x010a
        /*0a8a*/ 	.byte	0xff
	.zero		1


	//   ....[154]....
        /*0a8c*/ 	.word	0x00008b00
        /*0a90*/ 	.word	0x00000000
        /*0a94*/ 	.word	0x00000000
        /*0a98*/ 	.short	0x010a
        /*0a9a*/ 	.byte	0xff
	.zero		1


	//   ....[155]....
        /*0a9c*/ 	.word	0x00008b60
        /*0aa0*/ 	.word	0x00000000
        /*0aa4*/ 	.word	0x00000000
        /*0aa8*/ 	.short	0x010a
        /*0aaa*/ 	.byte	0xff
	.zero		1


	//   ....[156]....
        /*0aac*/ 	.word	0x00008bc0
        /*0ab0*/ 	.word	0x00000000
        /*0ab4*/ 	.word	0x00000000
        /*0ab8*/ 	.short	0x010a
        /*0aba*/ 	.byte	0xff
	.zero		1


	//   ....[157]....
        /*0abc*/ 	.word	0x00008c20
        /*0ac0*/ 	.word	0x00000000
        /*0ac4*/ 	.word	0x00000000
        /*0ac8*/ 	.short	0x010a
        /*0aca*/ 	.byte	0xff
	.zero		1


	//   ....[158]....
        /*0acc*/ 	.word	0x00008c80
        /*0ad0*/ 	.word	0x00000000
        /*0ad4*/ 	.word	0x00000000
        /*0ad8*/ 	.short	0x010a
        /*0ada*/ 	.byte	0xff
	.zero		1


	//   ....[159]....
        /*0adc*/ 	.word	0x00008ce0
        /*0ae0*/ 	.word	0x00000000
        /*0ae4*/ 	.word	0x00000000
        /*0ae8*/ 	.short	0x010a
        /*0aea*/ 	.byte	0xff
	.zero		1


	//   ....[160]....
        /*0aec*/ 	.word	0x00008d40
        /*0af0*/ 	.word	0x00000000
        /*0af4*/ 	.word	0x00000000
        /*0af8*/ 	.short	0x010a
        /*0afa*/ 	.byte	0xff
	.zero		1


	//   ....[161]....
        /*0afc*/ 	.word	0x00008da0
        /*0b00*/ 	.word	0x00000000
        /*0b04*/ 	.word	0x00000000
        /*0b08*/ 	.short	0x010a
        /*0b0a*/ 	.byte	0xff
	.zero		1


	//   ....[162]....
        /*0b0c*/ 	.word	0x00008e00
        /*0b10*/ 	.word	0x00000000
        /*0b14*/ 	.word	0x00000000
        /*0b18*/ 	.short	0x010a
        /*0b1a*/ 	.byte	0xff
	.zero		1


	//   ....[163]....
        /*0b1c*/ 	.word	0x00008e60
        /*0b20*/ 	.word	0x00000000
        /*0b24*/ 	.word	0x00000000
        /*0b28*/ 	.short	0x010a
        /*0b2a*/ 	.byte	0xff
	.zero		1


	//   ....[164]....
        /*0b2c*/ 	.word	0x00008ec0
        /*0b30*/ 	.word	0x00000000
        /*0b34*/ 	.word	0x00000000
        /*0b38*/ 	.short	0x010a
        /*0b3a*/ 	.byte	0xff
	.zero		1


	//   ....[165]....
        /*0b3c*/ 	.word	0x00008f20
        /*0b40*/ 	.word	0x00000000
        /*0b44*/ 	.word	0x00000000
        /*0b48*/ 	.short	0x010a
        /*0b4a*/ 	.byte	0xff
	.zero		1


	//   ....[166]....
        /*0b4c*/ 	.word	0x00008f80
        /*0b50*/ 	.word	0x00000004
        /*0b54*/ 	.word	0x000001e8
        /*0b58*/ 	.short	0x010a
        /*0b5a*/ 	.byte	0xff
	.zero		1


	//   ....[167]....
        /*0b5c*/ 	.word	0x00008fe0
        /*0b60*/ 	.word	0x00000004
        /*0b64*/ 	.word	0x000001e0
        /*0b68*/ 	.short	0x010a
        /*0b6a*/ 	.byte	0xff
	.zero		1


	//   ....[168]....
        /*0b6c*/ 	.word	0x00009040
        /*0b70*/ 	.word	0x00000000
        /*0b74*/ 	.word	0x000001e0
        /*0b78*/ 	.short	0x010a
        /*0b7a*/ 	.byte	0xff
	.zero		1


	//   ....[169]....
        /*0b7c*/ 	.word	0x000090a0
        /*0b80*/ 	.word	0x00000004
        /*0b84*/ 	.word	0x00000200
        /*0b88*/ 	.short	0x010a
        /*0b8a*/ 	.byte	0xff
	.zero		1


	//   ....[170]....
        /*0b8c*/ 	.word	0x00009100
        /*0b90*/ 	.word	0x00000000
        /*0b94*/ 	.word	0x00000000
        /*0b98*/ 	.short	0x010a
        /*0b9a*/ 	.byte	0xff
	.zero		1


	//   ....[171]....
        /*0b9c*/ 	.word	0x00009160
        /*0ba0*/ 	.word	0x00000000
        /*0ba4*/ 	.word	0x00000000
        /*0ba8*/ 	.short	0x010a
        /*0baa*/ 	.byte	0xff
	.zero		1


	//   ....[172]....
        /*0bac*/ 	.word	0x000091c0
        /*0bb0*/ 	.word	0x00000000
        /*0bb4*/ 	.word	0x00000000
        /*0bb8*/ 	.short	0x010a
        /*0bba*/ 	.byte	0xff
	.zero		1


	//   ....[173]....
        /*0bbc*/ 	.word	0x00009220
        /*0bc0*/ 	.word	0x00000000
        /*0bc4*/ 	.word	0x000001e0
        /*0bc8*/ 	.short	0x010a
        /*0bca*/ 	.byte	0xff
	.zero		1


	//   ....[174]....
        /*0bcc*/ 	.word	0x00009280
        /*0bd0*/ 	.word	0x00000000
        /*0bd4*/ 	.word	0x000001d8
        /*0bd8*/ 	.short	0x010a
        /*0bda*/ 	.byte	0xff
	.zero		1


	//   ....[175]....
        /*0bdc*/ 	.word	0x000092e0
        /*0be0*/ 	.word	0x00000000
        /*0be4*/ 	.word	0x000001b8
        /*0be8*/ 	.short	0x010a
        /*0bea*/ 	.byte	0xff
	.zero		1


	//   ....[176]....
        /*0bec*/ 	.word	0x00009340
        /*0bf0*/ 	.word	0x00000000
        /*0bf4*/ 	.word	0x000001b8
        /*0bf8*/ 	.short	0x010a
        /*0bfa*/ 	.byte	0xff
	.zero		1


	//   ....[177]....
        /*0bfc*/ 	.word	0x000093a0
        /*0c00*/ 	.word	0x00000000
        /*0c04*/ 	.word	0x00000000
        /*0c08*/ 	.short	0x010a
        /*0c0a*/ 	.byte	0xff
	.zero		1


	//   ....[178]....
        /*0c0c*/ 	.word	0x00009400
        /*0c10*/ 	.word	0x00000000
        /*0c14*/ 	.word	0x00000000
        /*0c18*/ 	.short	0x010a
        /*0c1a*/ 	.byte	0xff
	.zero		1


	//   ....[179]....
        /*0c1c*/ 	.word	0x00009460
        /*0c20*/ 	.word	0x00000000
        /*0c24*/ 	.word	0x000001e0
        /*0c28*/ 	.short	0x010a
        /*0c2a*/ 	.byte	0xff
	.zero		1


	//   ....[180]....
        /*0c2c*/ 	.word	0x000094b0
        /*0c30*/ 	.word	0x00000000
        /*0c34*/ 	.word	0x000001a0
        /*0c38*/ 	.short	0x010a
        /*0c3a*/ 	.byte	0xff
	.zero		1


	//   ....[181]....
        /*0c3c*/ 	.word	0x00009500
        /*0c40*/ 	.word	0x0000001b
        /*0c44*/ 	.word	0x000001f0
        /*0c48*/ 	.short	0x010a
        /*0c4a*/ 	.byte	0xff
	.zero		1


	//   ....[182]....
        /*0c4c*/ 	.word	0x00009550
        /*0c50*/ 	.word	0x00000003
        /*0c54*/ 	.word	0x000001a0
        /*0c58*/ 	.short	0x010a
        /*0c5a*/ 	.byte	0xff
	.zero		1


	//----- nvinfo : EIATTR_NUM_MBARRIERS
	.align		4
.L_47:
        /*0c5c*/ 	.byte	0x03, 0x38
        /*0c5e*/ 	.short	0x0042


	//----- nvinfo : EIATTR_EXIT_INSTR_OFFSETS
	.align		4
        /*0c60*/ 	.byte	0x04, 0x1c
        /*0c62*/ 	.short	(.L_49 - .L_48)


	//   ....[0]....
.L_48:
        /*0c64*/ 	.word	0x00003ad0


	//   ....[1]....
        /*0c68*/ 	.word	0x00003d80


	//   ....[2]....
        /*0c6c*/ 	.word	0x00003de0


	//   ....[3]....
        /*0c70*/ 	.word	0x00004b40


	//   ....[4]....
        /*0c74*/ 	.word	0x00005c70


	//   ....[5]....
        /*0c78*/ 	.word	0x00005cb0


	//   ....[6]....
        /*0c7c*/ 	.word	0x000083b0


	//   ....[7]....
        /*0c80*/ 	.word	0x00008430


	//   ....[8]....
        /*0c84*/ 	.word	0x00008460


	//   ....[9]....
        /*0c88*/ 	.word	0x000084e0


	//----- nvinfo : EIATTR_MAX_THREADS
	.align		4
.L_49:
        /*0c8c*/ 	.byte	0x04, 0x05
        /*0c8e*/ 	.short	(.L_51 - .L_50)
.L_50:
        /*0c90*/ 	.word	0x00000100
        /*0c94*/ 	.word	0x00000001
        /*0c98*/ 	.word	0x00000001


	//----- nvinfo : EIATTR_CRS_STACK_SIZE
	.align		4
.L_51:
        /*0c9c*/ 	.byte	0x04, 0x1e
        /*0c9e*/ 	.short	(.L_53 - .L_52)
.L_52:
        /*0ca0*/ 	.word	0x00000000


	//----- nvinfo : EIATTR_CBANK_PARAM_SIZE
	.align		4
.L_53:
        /*0ca4*/ 	.byte	0x03, 0x19
        /*0ca6*/ 	.short	0x0800


	//----- nvinfo : EIATTR_PARAM_CBANK
	.align		4
        /*0ca8*/ 	.byte	0x04, 0x0a
        /*0caa*/ 	.short	(.L_55 - .L_54)
	.align		4
.L_54:
        /*0cac*/ 	.word	index@(.nv.constant0._ZN7cutlass13device_kernelINS_4conv6kernel13ConvUniversalINS1_16ConvProblemShapeILNS1_8OperatorE0ELi2EEENS1_10collective14CollectiveConvINS1_47MainloopSm100TmaUmmaWarpSpecializedImplicitGemmILS5_0ELi26ELi2ELi1ELi2EN4cute5tupleIJNSA_1CILi2EEENSC_ILi1EEESE_EEEEENSB_IJNSC_ILi64EEESH_NSB_IJNSC_ILi32EEEEEEEEENS_6half_tESL_NSA_8TiledMMAINSA_8MMA_AtomIJNSA_20SM100_MMA_F16BF16_SSISL_SL_fLi64ELi64ELNSA_4UMMA5MajorE0ELSQ_0ELNSP_7ScaleInE0ELSR_0EEEEEENSA_6LayoutINSB_IJSE_SE_SE_EEENSB_IJNSC_ILi0EEESW_SW_EEEEENSB_IJNSA_10UnderscoreESZ_SZ_EEEEENS7_6detail27Sm100ImplicitGemmTileTraitsINSA_20SM90_TMA_LOAD_IM2COLENSA_14ComposedLayoutINSA_7SwizzleILi2ELi4ELi3EEENSA_18smem_ptr_flag_bitsILi16EEENSU_INSB_IJNSC_ILi8EEESI_EEENSB_IJSI_SE_EEEEEEEvEENS13_INSA_23SM90_TMA_LOAD_MULTICASTES1E_vEEEENS_8epilogue10collective18CollectiveEpilogueINS1J_23Sm100TmaWarpSpecializedILi3ELi2ELi16ELb1ELb0EEEJSK_NSB_IJNSU_ISH_SE_EENSU_ISI_SE_EEEEESL_NSB_IJNSB_IJlllEEESE_SW_EEESL_S1S_NS1J_6fusion15FusionCallbacksIS1N_NS1T_17LinearCombinationISL_fSL_fLNS_15FloatRoundStyleE2EEESK_S1Q_JEEENSA_5SM1004TMEM4LOAD26SM100_TMEM_LOAD_16dp256b4xES14_S1E_NSA_17SM75_U32x4_LDSM_NENSA_21SM90_TMA_STORE_IM2COLES1E_NSA_17SM90_U32x4_STSM_NENSA_39AutoVectorizingCopyWithAssumedAlignmentILi128EEEEEEvvEEEEvNT_6ParamsE)
        /*0cb0*/ 	.short	0x0380
        /*0cb2*/ 	.short	0x0800


	//----- nvinfo : EIATTR_SW_WAR
	.align		4
.L_55:
        /*0cb4*/ 	.byte	0x04, 0x36
        /*0cb6*/ 	.short	(.L_57 - .L_56)
.L_56:
        /*0cb8*/ 	.word	0x00000008
.L_57:


//--------------------- .nv.callgraph             --------------------------
	.section	.nv.callgraph,"",@"SHT_CUDA_CALLGRAPH"
	.align	4
	.sectionentsize	8
	.align		4
        /*0000*/ 	.word	0x00000000
	.align		4
        /*0004*/ 	.word	0xffffffff
	.align		4
        /*0008*/ 	.word	index@(_ZN7cutlass13device_kernelINS_4conv6kernel13ConvUniversalINS1_16ConvProblemShapeILNS1_8OperatorE0ELi2EEENS1_10collective14CollectiveConvINS1_47MainloopSm100TmaUmmaWarpSpecializedImplicitGemmILS5_0ELi26ELi2ELi1ELi2EN4cute5tupleIJNSA_1CILi2EEENSC_ILi1EEESE_EEEEENSB_IJNSC_ILi64EEESH_NSB_IJNSC_ILi32EEEEEEEEENS_6half_tESL_NSA_8TiledMMAINSA_8MMA_AtomIJNSA_20SM100_MMA_F16BF16_SSISL_SL_fLi64ELi64ELNSA_4UMMA5MajorE0ELSQ_0ELNSP_7ScaleInE0ELSR_0EEEEEENSA_6LayoutINSB_IJSE_SE_SE_EEENSB_IJNSC_ILi0EEESW_SW_EEEEENSB_IJNSA_10UnderscoreESZ_SZ_EEEEENS7_6detail27Sm100ImplicitGemmTileTraitsINSA_20SM90_TMA_LOAD_IM2COLENSA_14ComposedLayoutINSA_7SwizzleILi2ELi4ELi3EEENSA_18smem_ptr_flag_bitsILi16EEENSU_INSB_IJNSC_ILi8EEESI_EEENSB_IJSI_SE_EEEEEEEvEENS13_INSA_23SM90_TMA_LOAD_MULTICASTES1E_vEEEENS_8epilogue10collective18CollectiveEpilogueINS1J_23Sm100TmaWarpSpecializedILi3ELi2ELi16ELb1ELb0EEEJSK_NSB_IJNSU_ISH_SE_EENSU_ISI_SE_EEEEESL_NSB_IJNSB_IJlllEEESE_SW_EEESL_S1S_NS1J_6fusion15FusionCallbacksIS1N_NS1T_17LinearCombinationISL_fSL_fLNS_15FloatRoundStyleE2EEESK_S1Q_JEEENSA_5SM1004TMEM4LOAD26SM100_TMEM_LOAD_16dp256b4xES14_S1E_NSA_17SM75_U32x4_LDSM_NENSA_21SM90_TMA_STORE_IM2COLES1E_NSA_17SM90_U32x4_STSM_NENSA_39AutoVectorizingCopyWithAssumedAlignmentILi128EEEEEEvvEEEEvNT_6ParamsE)
	.align		4
        /*000c*/ 	.word	index@(__assertfail)
	.align		4
        /*0010*/ 	.word	0x00000000
	.align		4
        /*0014*/ 	.word	0xfffffffe
	.align		4
        /*0018*/ 	.word	0x00000000
	.align		4
        /*001c*/ 	.word	0xfffffffd
	.align		4
        /*0020*/ 	.word	0x00000000
	.align		4
        /*0024*/ 	.word	0xfffffffc


//--------------------- .nv.constant4             --------------------------
	.section	.nv.constant4,"a",@progbits
	.align	8
	.align		8
.nv.constant4:
        /*0000*/ 	.dword	__assertfail
	.align		8
        /*0008*/ 	.dword	__unnamed_1
	.align		8
        /*0010*/ 	.dword	__unnamed_2
	.align		8
        /*0018*/ 	.dword	_ZN39_INTERNAL_2ab8a6dd_4_k_cu_b02c2caf_28674cuda3std3__45__cpo5beginE
	.align		8
        /*0020*/ 	.dword	_ZN39_INTERNAL_2ab8a6dd_4_k_cu_b02c2caf_28674cuda3std3__45__cpo3endE
	.align		8
        /*0028*/ 	.dword	_ZN39_INTERNAL_2ab8a6dd_4_k_cu_b02c2caf_28674cuda3std3__45__cpo6cbeginE
	.align		8
        /*0030*/ 	.dword	_ZN39_INTERNAL_2ab8a6dd_4_k_cu_b02c2caf_28674cuda3std3__45__cpo4cendE
	.align		8
        /*0038*/ 	.dword	_ZN39_INTERNAL_2ab8a6dd_4_k_cu_b02c2caf_28674cuda3std3__441_GLOBAL__N__2ab8a6dd_4_k_cu_b02c2caf_28676ignoreE
	.align		8
        /*0040*/ 	.dword	_ZN39_INTERNAL_2ab8a6dd_4_k_cu_b02c2caf_28674cuda3std3__419piecewise_constructE
	.align		8
        /*0048*/ 	.dword	_ZN39_INTERNAL_2ab8a6dd_4_k_cu_b02c2caf_28674cuda3std3__48in_placeE
	.align		8
        /*0050*/ 	.dword	_ZN39_INTERNAL_2ab8a6dd_4_k_cu_b02c2caf_28674cuda3std6ranges3__45__cpo4swapE
	.align		8
        /*0058*/ 	.dword	_ZN39_INTERNAL_2ab8a6dd_4_k_cu_b02c2caf_28674cuda3std6ranges3__45__cpo9iter_moveE
	.align		8
        /*0060*/ 	.dword	_ZN39_INTERNAL_2ab8a6dd_4_k_cu_b02c2caf_28674cute7productE
	.align		8
        /*0068*/ 	.dword	_ZN39_INTERNAL_2ab8a6dd_4_k_cu_b02c2caf_28674cute1_E
	.align		8
        /*0070*/ 	.dword	$str$27
	.align		8
        /*0078*/ 	.dword	$str$28
	.align		8
        /*0080*/ 	.dword	$str$29
	.align		8
        /*0088*/ 	.dword	$str$30


//--------------------- .text._ZN7cutlass13device_kernelINS_4conv6kernel13ConvUniversalINS1_16ConvProblemShapeILNS1_8OperatorE0ELi2EEENS1_10collective14CollectiveConvINS1_47MainloopSm100TmaUmmaWarpSpecializedImplicitGemmILS5_0ELi26ELi2ELi1ELi2EN4cute5tupleIJNSA_1CILi2EEENSC_ILi1EEESE_EEEEENSB_IJNSC_ILi64EEESH_NSB_IJNSC_ILi32EEEEEEEEENS_6half_tESL_NSA_8TiledMMAINSA_8MMA_AtomIJNSA_20SM100_MMA_F16BF16_SSISL_SL_fLi64ELi64ELNSA_4UMMA5MajorE0ELSQ_0ELNSP_7ScaleInE0ELSR_0EEEEEENSA_6LayoutINSB_IJSE_SE_SE_EEENSB_IJNSC_ILi0EEESW_SW_EEEEENSB_IJNSA_10UnderscoreESZ_SZ_EEEEENS7_6detail27Sm100ImplicitGemmTileTraitsINSA_20SM90_TMA_LOAD_IM2COLENSA_14ComposedLayoutINSA_7SwizzleILi2ELi4ELi3EEENSA_18smem_ptr_flag_bitsILi16EEENSU_INSB_IJNSC_ILi8EEESI_EEENSB_IJSI_SE_EEEEEEEvEENS13_INSA_23SM90_TMA_LOAD_MULTICASTES1E_vEEEENS_8epilogue10collective18CollectiveEpilogueINS1J_23Sm100TmaWarpSpecializedILi3ELi2ELi16ELb1ELb0EEEJSK_NSB_IJNSU_ISH_SE_EENSU_ISI_SE_EEEEESL_NSB_IJNSB_IJlllEEESE_SW_EEESL_S1S_NS1J_6fusion15FusionCallbacksIS1N_NS1T_17LinearCombinationISL_fSL_fLNS_15FloatRoundStyleE2EEESK_S1Q_JEEENSA_5SM1004TMEM4LOAD26SM100_TMEM_LOAD_16dp256b4xES14_S1E_NSA_17SM75_U32x4_LDSM_NENSA_21SM90_TMA_STORE_IM2COLES1E_NSA_17SM90_U32x4_STSM_NENSA_39AutoVectorizingCopyWithAssumedAlignmentILi128EEEEEEvvEEEEvNT_6ParamsE --------------------------
	.section	.text._ZN7cutlass13device_kernelINS_4conv6kernel13ConvUniversalINS1_16ConvProblemShapeILNS1_8OperatorE0ELi2EEENS1_10collective14CollectiveConvINS1_47MainloopSm100TmaUmmaWarpSpecializedImplicitGemmILS5_0ELi26ELi2ELi1ELi2EN4cute5tupleIJNSA_1CILi2EEENSC_ILi1EEESE_EEEEENSB_IJNSC_ILi64EEESH_NSB_IJNSC_ILi32EEEEEEEEENS_6half_tESL_NSA_8TiledMMAINSA_8MMA_AtomIJNSA_20SM100_MMA_F16BF16_SSISL_SL_fLi64ELi64ELNSA_4UMMA5MajorE0ELSQ_0ELNSP_7ScaleInE0ELSR_0EEEEEENSA_6LayoutINSB_IJSE_SE_SE_EEENSB_IJNSC_ILi0EEESW_SW_EEEEENSB_IJNSA_10UnderscoreESZ_SZ_EEEEENS7_6detail27Sm100ImplicitGemmTileTraitsINSA_20SM90_TMA_LOAD_IM2COLENSA_14ComposedLayoutINSA_7SwizzleILi2ELi4ELi3EEENSA_18smem_ptr_flag_bitsILi16EEENSU_INSB_IJNSC_ILi8EEESI_EEENSB_IJSI_SE_EEEEEEEvEENS13_INSA_23SM90_TMA_LOAD_MULTICASTES1E_vEEEENS_8epilogue10collective18CollectiveEpilogueINS1J_23Sm100TmaWarpSpecializedILi3ELi2ELi16ELb1ELb0EEEJSK_NSB_IJNSU_ISH_SE_EENSU_ISI_SE_EEEEESL_NSB_IJNSB_IJlllEEESE_SW_EEESL_S1S_NS1J_6fusion15FusionCallbacksIS1N_NS1T_17LinearCombinationISL_fSL_fLNS_15FloatRoundStyleE2EEESK_S1Q_JEEENSA_5SM1004TMEM4LOAD26SM100_TMEM_LOAD_16dp256b4xES14_S1E_NSA_17SM75_U32x4_LDSM_NENSA_21SM90_TMA_STORE_IM2COLES1E_NSA_17SM90_U32x4_STSM_NENSA_39AutoVectorizingCopyWithAssumedAlignmentILi128EEEEEEvvEEEEvNT_6ParamsE,"ax",@progbits
	.align	128
.text._ZN7cutlass13device_kernelINS_4conv6kernel13ConvUniversalINS1_16ConvProblemShapeILNS1_8OperatorE0ELi2EEENS1_10collective14CollectiveConvINS1_47MainloopSm100TmaUmmaWarpSpecializedImplicitGemmILS5_0ELi26ELi2ELi1ELi2EN4cute5tupleIJNSA_1CILi2EEENSC_ILi1EEESE_EEEEENSB_IJNSC_ILi64EEESH_NSB_IJNSC_ILi32EEEEEEEEENS_6half_tESL_NSA_8TiledMMAINSA_8MMA_AtomIJNSA_20SM100_MMA_F16BF16_SSISL_SL_fLi64ELi64ELNSA_4UMMA5MajorE0ELSQ_0ELNSP_7ScaleInE0ELSR_0EEEEEENSA_6LayoutINSB_IJSE_SE_SE_EEENSB_IJNSC_ILi0EEESW_SW_EEEEENSB_IJNSA_10UnderscoreESZ_SZ_EEEEENS7_6detail27Sm100ImplicitGemmTileTraitsINSA_20SM90_TMA_LOAD_IM2COLENSA_14ComposedLayoutINSA_7SwizzleILi2ELi4ELi3EEENSA_18smem_ptr_flag_bitsILi16EEENSU_INSB_IJNSC_ILi8EEESI_EEENSB_IJSI_SE_EEEEEEEvEENS13_INSA_23SM90_TMA_LOAD_MULTICASTES1E_vEEEENS_8epilogue10collective18CollectiveEpilogueINS1J_23Sm100TmaWarpSpecializedILi3ELi2ELi16ELb1ELb0EEEJSK_NSB_IJNSU_ISH_SE_EENSU_ISI_SE_EEEEESL_NSB_IJNSB_IJlllEEESE_SW_EEESL_S1S_NS1J_6fusion15FusionCallbacksIS1N_NS1T_17LinearCombinationISL_fSL_fLNS_15FloatRoundStyleE2EEESK_S1Q_JEEENSA_5SM1004TMEM4LOAD26SM100_TMEM_LOAD_16dp256b4xES14_S1E_NSA_17SM75_U32x4_LDSM_NENSA_21SM90_TMA_STORE_IM2COLES1E_NSA_17SM90_U32x4_STSM_NENSA_39AutoVectorizingCopyWithAssumedAlignmentILi128EEEEEEvvEEEEvNT_6ParamsE:
        .type           _ZN7cutlass13device_kernelINS_4conv6kernel13ConvUniversalINS1_16ConvProblemShapeILNS1_8OperatorE0ELi2EEENS1_10collective14CollectiveConvINS1_47MainloopSm100TmaUmmaWarpSpecializedImplicitGemmILS5_0ELi26ELi2ELi1ELi2EN4cute5tupleIJNSA_1CILi2EEENSC_ILi1EEESE_EEEEENSB_IJNSC_ILi64EEESH_NSB_IJNSC_ILi32EEEEEEEEENS_6half_tESL_NSA_8TiledMMAINSA_8MMA_AtomIJNSA_20SM100_MMA_F16BF16_SSISL_SL_fLi64ELi64ELNSA_4UMMA5MajorE0ELSQ_0ELNSP_7ScaleInE0ELSR_0EEEEEENSA_6LayoutINSB_IJSE_SE_SE_EEENSB_IJNSC_ILi0EEESW_SW_EEEEENSB_IJNSA_10UnderscoreESZ_SZ_EEEEENS7_6detail27Sm100ImplicitGemmTileTraitsINSA_20SM90_TMA_LOAD_IM2COLENSA_14ComposedLayoutINSA_7SwizzleILi2ELi4ELi3EEENSA_18smem_ptr_flag_bitsILi16EEENSU_INSB_IJNSC_ILi8EEESI_EEENSB_IJSI_SE_EEEEEEEvEENS13_INSA_23SM90_TMA_LOAD_MULTICASTES1E_vEEEENS_8epilogue10collective18CollectiveEpilogueINS1J_23Sm100TmaWarpSpecializedILi3ELi2ELi16ELb1ELb0EEEJSK_NSB_IJNSU_ISH_SE_EENSU_ISI_SE_EEEEESL_NSB_IJNSB_IJlllEEESE_SW_EEESL_S1S_NS1J_6fusion15FusionCallbacksIS1N_NS1T_17LinearCombinationISL_fSL_fLNS_15FloatRoundStyleE2EEESK_S1Q_JEEENSA_5SM1004TMEM4LOAD26SM100_TMEM_LOAD_16dp256b4xES14_S1E_NSA_17SM75_U32x4_LDSM_NENSA_21SM90_TMA_STORE_IM2COLES1E_NSA_17SM90_U32x4_STSM_NENSA_39AutoVectorizingCopyWithAssumedAlignmentILi128EEEEEEvvEEEEvNT_6ParamsE,@function
        .size           _ZN7cutlass13device_kernelINS_4conv6kernel13ConvUniversalINS1_16ConvProblemShapeILNS1_8OperatorE0ELi2EEENS1_10collective14CollectiveConvINS1_47MainloopSm100TmaUmmaWarpSpecializedImplicitGemmILS5_0ELi26ELi2ELi1ELi2EN4cute5tupleIJNSA_1CILi2EEENSC_ILi1EEESE_EEEEENSB_IJNSC_ILi64EEESH_NSB_IJNSC_ILi32EEEEEEEEENS_6half_tESL_NSA_8TiledMMAINSA_8MMA_AtomIJNSA_20SM100_MMA_F16BF16_SSISL_SL_fLi64ELi64ELNSA_4UMMA5MajorE0ELSQ_0ELNSP_7ScaleInE0ELSR_0EEEEEENSA_6LayoutINSB_IJSE_SE_SE_EEENSB_IJNSC_ILi0EEESW_SW_EEEEENSB_IJNSA_10UnderscoreESZ_SZ_EEEEENS7_6detail27Sm100ImplicitGemmTileTraitsINSA_20SM90_TMA_LOAD_IM2COLENSA_14ComposedLayoutINSA_7SwizzleILi2ELi4ELi3EEENSA_18smem_ptr_flag_bitsILi16EEENSU_INSB_IJNSC_ILi8EEESI_EEENSB_IJSI_SE_EEEEEEEvEENS13_INSA_23SM90_TMA_LOAD_MULTICASTES1E_vEEEENS_8epilogue10collective18CollectiveEpilogueINS1J_23Sm100TmaWarpSpecializedILi3ELi2ELi16ELb1ELb0EEEJSK_NSB_IJNSU_ISH_SE_EENSU_ISI_SE_EEEEESL_NSB_IJNSB_IJlllEEESE_SW_EEESL_S1S_NS1J_6fusion15FusionCallbacksIS1N_NS1T_17LinearCombinationISL_fSL_fLNS_15FloatRoundStyleE2EEESK_S1Q_JEEENSA_5SM1004TMEM4LOAD26SM100_TMEM_LOAD_16dp256b4xES14_S1E_NSA_17SM75_U32x4_LDSM_NENSA_21SM90_TMA_STORE_IM2COLES1E_NSA_17SM90_U32x4_STSM_NENSA_39AutoVectorizingCopyWithAssumedAlignmentILi128EEEEEEvvEEEEvNT_6ParamsE,(.L_x_218 - _ZN7cutlass13device_kernelINS_4conv6kernel13ConvUniversalINS1_16ConvProblemShapeILNS1_8OperatorE0ELi2EEENS1_10collective14CollectiveConvINS1_47MainloopSm100TmaUmmaWarpSpecializedImplicitGemmILS5_0ELi26ELi2ELi1ELi2EN4cute5tupleIJNSA_1CILi2EEENSC_ILi1EEESE_EEEEENSB_IJNSC_ILi64EEESH_NSB_IJNSC_ILi32EEEEEEEEENS_6half_tESL_NSA_8TiledMMAINSA_8MMA_AtomIJNSA_20SM100_MMA_F16BF16_SSISL_SL_fLi64ELi64ELNSA_4UMMA5MajorE0ELSQ_0ELNSP_7ScaleInE0ELSR_0EEEEEENSA_6LayoutINSB_IJSE_SE_SE_EEENSB_IJNSC_ILi0EEESW_SW_EEEEENSB_IJNSA_10UnderscoreESZ_SZ_EEEEENS7_6detail27Sm100ImplicitGemmTileTraitsINSA_20SM90_TMA_LOAD_IM2COLENSA_14ComposedLayoutINSA_7SwizzleILi2ELi4ELi3EEENSA_18smem_ptr_flag_bitsILi16EEENSU_INSB_IJNSC_ILi8EEESI_EEENSB_IJSI_SE_EEEEEEEvEENS13_INSA_23SM90_TMA_LOAD_MULTICASTES1E_vEEEENS_8epilogue10collective18CollectiveEpilogueINS1J_23Sm100TmaWarpSpecializedILi3ELi2ELi16ELb1ELb0EEEJSK_NSB_IJNSU_ISH_SE_EENSU_ISI_SE_EEEEESL_NSB_IJNSB_IJlllEEESE_SW_EEESL_S1S_NS1J_6fusion15FusionCallbacksIS1N_NS1T_17LinearCombinationISL_fSL_fLNS_15FloatRoundStyleE2EEESK_S1Q_JEEENSA_5SM1004TMEM4LOAD26SM100_TMEM_LOAD_16dp256b4xES14_S1E_NSA_17SM75_U32x4_LDSM_NENSA_21SM90_TMA_STORE_IM2COLES1E_NSA_17SM90_U32x4_STSM_NENSA_39AutoVectorizingCopyWithAssumedAlignmentILi128EEEEEEvvEEEEvNT_6ParamsE)
        .other          _ZN7cutlass13device_kernelINS_4conv6kernel13ConvUniversalINS1_16ConvProblemShapeILNS1_8OperatorE0ELi2EEENS1_10collective14CollectiveConvINS1_47MainloopSm100TmaUmmaWarpSpecializedImplicitGemmILS5_0ELi26ELi2ELi1ELi2EN4cute5tupleIJNSA_1CILi2EEENSC_ILi1EEESE_EEEEENSB_IJNSC_ILi64EEESH_NSB_IJNSC_ILi32EEEEEEEEENS_6half_tESL_NSA_8TiledMMAINSA_8MMA_AtomIJNSA_20SM100_MMA_F16BF16_SSISL_SL_fLi64ELi64ELNSA_4UMMA5MajorE0ELSQ_0ELNSP_7ScaleInE0ELSR_0EEEEEENSA_6LayoutINSB_IJSE_SE_SE_EEENSB_IJNSC_ILi0EEESW_SW_EEEEENSB_IJNSA_10UnderscoreESZ_SZ_EEEEENS7_6detail27Sm100ImplicitGemmTileTraitsINSA_20SM90_TMA_LOAD_IM2COLENSA_14ComposedLayoutINSA_7SwizzleILi2ELi4ELi3EEENSA_18smem_ptr_flag_bitsILi16EEENSU_INSB_IJNSC_ILi8EEESI_EEENSB_IJSI_SE_EEEEEEEvEENS13_INSA_23SM90_TMA_LOAD_MULTICASTES1E_vEEEENS_8epilogue10collective18CollectiveEpilogueINS1J_23Sm100TmaWarpSpecializedILi3ELi2ELi16ELb1ELb0EEEJSK_NSB_IJNSU_ISH_SE_EENSU_ISI_SE_EEEEESL_NSB_IJNSB_IJlllEEESE_SW_EEESL_S1S_NS1J_6fusion15FusionCallbacksIS1N_NS1T_17LinearCombinationISL_fSL_fLNS_15FloatRoundStyleE2EEESK_S1Q_JEEENSA_5SM1004TMEM4LOAD26SM100_TMEM_LOAD_16dp256b4xES14_S1E_NSA_17SM75_U32x4_LDSM_NENSA_21SM90_TMA_STORE_IM2COLES1E_NSA_17SM90_U32x4_STSM_NENSA_39AutoVectorizingCopyWithAssumedAlignmentILi128EEEEEEvvEEEEvNT_6ParamsE,@"STO_CUDA_ENTRY STV_DEFAULT"
_ZN7cutlass13device_kernelINS_4conv6kernel13ConvUniversalINS1_16ConvProblemShapeILNS1_8OperatorE0ELi2EEENS1_10collective14CollectiveConvINS1_47MainloopSm100TmaUmmaWarpSpecializedImplicitGemmILS5_0ELi26ELi2ELi1ELi2EN4cute5tupleIJNSA_1CILi2EEENSC_ILi1EEESE_EEEEENSB_IJNSC_ILi64EEESH_NSB_IJNSC_ILi32EEEEEEEEENS_6half_tESL_NSA_8TiledMMAINSA_8MMA_AtomIJNSA_20SM100_MMA_F16BF16_SSISL_SL_fLi64ELi64ELNSA_4UMMA5MajorE0ELSQ_0ELNSP_7ScaleInE0ELSR_0EEEEEENSA_6LayoutINSB_IJSE_SE_SE_EEENSB_IJNSC_ILi0EEESW_SW_EEEEENSB_IJNSA_10UnderscoreESZ_SZ_EEEEENS7_6detail27Sm100ImplicitGemmTileTraitsINSA_20SM90_TMA_LOAD_IM2COLENSA_14ComposedLayoutINSA_7SwizzleILi2ELi4ELi3EEENSA_18smem_ptr_flag_bitsILi16EEENSU_INSB_IJNSC_ILi8EEESI_EEENSB_IJSI_SE_EEEEEEEvEENS13_INSA_23SM90_TMA_LOAD_MULTICASTES1E_vEEEENS_8epilogue10collective18CollectiveEpilogueINS1J_23Sm100TmaWarpSpecializedILi3ELi2ELi16ELb1ELb0EEEJSK_NSB_IJNSU_ISH_SE_EENSU_ISI_SE_EEEEESL_NSB_IJNSB_IJlllEEESE_SW_EEESL_S1S_NS1J_6fusion15FusionCallbacksIS1N_NS1T_17LinearCombinationISL_fSL_fLNS_15FloatRoundStyleE2EEESK_S1Q_JEEENSA_5SM1004TMEM4LOAD26SM100_TMEM_LOAD_16dp256b4xES14_S1E_NSA_17SM75_U32x4_LDSM_NENSA_21SM90_TMA_STORE_IM2COLES1E_NSA_17SM90_U32x4_STSM_NENSA_39AutoVectorizingCopyWithAssumedAlignmentILi128EEEEEEvvEEEEvNT_6ParamsE:
[----:B------:R-:W1:Y:S01]  /*0000*/  LDC R1, c[0x0][0x37c] ;  /* 0x0000df00ff017b82 */ /* 0x000e620000000800 */
[----:B------:R-:W2:Y:S01]  /*0010*/  S2R R47, SR_TID.X ;  /* 0x00000000002f7919 */ /* 0x000ea20000002100 */
[----:B------:R-:W3:Y:S01]  /*0020*/  LDCU.64 UR8, c[0x0][0x890] ;  /* 0x00011200ff0877ac */ /* 0x000ee20008000a00 */
[----:B-1----:R-:W-:Y:S01]  /*0030*/  VIADD R1, R1, 0xfffffff8 ;  /* 0xfffffff801017836 */ /* 0x002fe20000000000 */
[----:B------:R-:W-:Y:S02]  /*0040*/  PRMT R48, RZ, 0x7610, R48 ;  /* 0x00007610ff307816 */ /* 0x000fe40000000030 */
[----:B------:R-:W-:Y:S01]  /*0050*/  ELECT P3, URZ, PT ;  /* 0x0000000000ff782f */ /* 0x000fe20003860000 */
[----:B---3--:R-:W-:-:S04]  /*0060*/  UISETP.NE.U32.AND UP0, UPT, UR8, URZ, UPT ;  /* 0x000000ff0800728c */ /* 0x008fc8000bf05070 */
[----:B------:R-:W-:Y:S01]  /*0070*/  UISETP.NE.AND.EX UP0, UPT, UR9, URZ, UPT, UP0 ;  /* 0x000000ff0900728c */ /* 0x000fe2000bf05300 */
[----:B--2---:R-:W-:-:S05]  /*0080*/  SHF.R.U32.HI R49, RZ, 0x5, R47 ;  /* 0x00000005ff317819 */ /* 0x004fca000001162f */
[----:B------:R-:W1:Y:S02]  /*0090*/  SHFL.IDX PT, R0, R49, RZ, 0x1f ;  /* 0x00001fff31007589 */ /* 0x000e6400000e0000 */
[----:B-1----:R-:W-:Y:S01]  /*00a0*/  R2UR UR18, R0 ;  /* 0x00000000001272ca */ /* 0x002fe200000e0000 */
[----:B------:R-:W-:-:S14]  /*00b0*/  BRA.U UP0, `(.L_x_0) ;  /* 0x0000000100307547 */ /* 0x000fdc000b800000 */
[----:B------:R-:W1:Y:S02]  /*00c0*/  LDCU.64 UR4, c[0x0][0x888] ;  /* 0x00011100ff0477ac */ /* 0x000e640008000a00 */
[----:B-1----:R-:W-:-:S04]  /*00d0*/  UISETP.NE.U32.AND UP0, UPT, UR4, URZ, UPT ;  /* 0x000000ff0400728c */ /* 0x002fc8000bf05070 */
[----:B------:R-:W-:-:S09]  /*00e0*/  UISETP.NE.AND.EX UP0, UPT, UR5, URZ, UPT, UP0 ;  /* 0x000000ff0500728c */ /* 0x000fd2000bf05300 */
[----:B------:R-:W-:Y:S05]  /*00f0*/  BRA.U !UP0, `(.L_x_1) ;  /* 0x0000000108147547 */ /* 0x000fea000b800000 */
[----:B------:R-:W1:Y:S01]  /*0100*/  LDC.64 R26, c[0x0][0x888] ;  /* 0x00022200ff1a7b82 */ /* 0x000e620000000a00 */
[----:B------:R-:W1:Y:S02]  /*0110*/  LDCU.64 UR4, c[0x0][0x358] ;  /* 0x00006b00ff0477ac */ /* 0x000e640008000a00 */
[----:B-1----:R1:W5:Y:S01]  /*0120*/  LDG.E R26, desc[UR4][R26.64] ;  /* 0x000000041a1a7981 */ /* 0x002362000c1e1900 */
[----:B------:R-:W-:Y:S01]  /*0130*/  HFMA2 R48, -RZ, RZ, 0, 5.9604644775390625e-08 ;  /* 0x00000001ff307431 */ /* 0x000fe200000001ff */
[----:B------:R-:W-:Y:S05]  /*0140*/  BRA `(.L_x_0) ;  /* 0x00000000000c7947 */ /* 0x000fea0003800000 */
.L_x_1:
[----:B------:R-:W1:Y:S01]  /*0150*/  LDCU UR4, c[0x0][0x880] ;  /* 0x00011000ff0477ac */ /* 0x000e620008000800 */
[----:B------:R-:W-:Y:S01]  /*0160*/  HFMA2 R48, -RZ, RZ, 0, 5.9604644775390625e-08 ;  /* 0x00000001ff307431 */ /* 0x000fe200000001ff */
[----:B-1----:R-:W-:-:S07]  /*0170*/  MOV R26, UR4 ;  /* 0x00000004001a7c02 */ /* 0x002fce0008000f00 */
.L_x_0:
[----:B------:R-:W2:Y:S02]  /*0180*/  LDCU.64 UR4, c[0x0][0x8b0] ;  /* 0x00011600ff0477ac */ /* 0x000ea40008000a00 */
[----:B--2---:R-:W-:-:S04]  /*0190*/  UISETP.NE.U32.AND UP0, UPT, UR4, URZ, UPT ;  /* 0x000000ff0400728c */ /* 0x004fc8000bf05070 */
[----:B------:R-:W-:-:S09]  /*01a0*/  UISETP.NE.AND.EX UP0, UPT, UR5, URZ, UPT, UP0 ;  /* 0x000000ff0500728c */ /* 0x000fd2000bf05300 */
[----:B------:R-:W-:Y:S05]  /*01b0*/  BRA.U UP0, `(.L_x_2) ;  /* 0x0000000100287547 */ /* 0x000fea000b800000 */
[----:B------:R-:W2:Y:S02]  /*01c0*/  LDCU.64 UR4, c[0x0][0x8a8] ;  /* 0x00011500ff0477ac */ /* 0x000ea40008000a00 */
[----:B--2---:R-:W-:-:S04]  /*01d0*/  UISETP.NE.U32.AND UP0, UPT, UR4, URZ, UPT ;  /* 0x000000ff0400728c */ /* 0x004fc8000bf05070 */
[----:B------:R-:W-:-:S09]  /*01e0*/  UISETP.NE.AND.EX UP0, UPT, UR5, URZ, UPT, UP0 ;  /* 0x000000ff0500728c */ /* 0x000fd2000bf05300 */
[----:B------:R-:W-:Y:S05]  /*01f0*/  BRA.U !UP0, `(.L_x_3) ;  /* 0x0000000108107547 */ /* 0x000fea000b800000 */
[----:B------:R-:W2:Y:S01]  /*0200*/  LDC.64 R24, c[0x0][0x8a8] ;  /* 0x00022a00ff187b82 */ /* 0x000ea20000000a00 */
[----:B------:R-:W2:Y:S02]  /*0210*/  LDCU.64 UR4, c[0x0][0x358] ;  /* 0x00006b00ff0477ac */ /* 0x000ea40008000a00 */
[----:B--2---:R2:W5:Y:S01]  /*0220*/  LDG.E R24, desc[UR4][R24.64] ;  /* 0x0000000418187981 */ /* 0x004562000c1e1900 */
[----:B------:R-:W-:Y:S05]  /*0230*/  BRA `(.L_x_2) ;  /* 0x0000000000087947 */ /* 0x000fea0003800000 */
.L_x_3:
[----:B------:R-:W2:Y:S02]  /*0240*/  LDCU UR4, c[0x0][0x8a0] ;  /* 0x00011400ff0477ac */ /* 0x000ea40008000800 */
[----:B--2---:R-:W-:Y:S02]  /*0250*/  MOV R24, UR4 ;  /* 0x0000000400187c02 */ /* 0x004fe40008000f00 */
.L_x_2:
[----:B------:R-:W-:Y:S01]  /*0260*/  IMAD.U32 R0, RZ, RZ, UR18 ;  /* 0x00000012ff007e24 */ /* 0x000fe2000f8e00ff */
[----:B------:R-:W-:Y:S04]  /*0270*/  BSSY.RECONVERGENT B0, `(.L_x_4) ;  /* 0x000000c000007945 */ /* 0x000fe80003800200 */
[C---:B------:R-:W-:Y:S02]  /*0280*/  ISETP.NE.OR P1, PT, R0.reuse, 0x1, !P3 ;  /* 0x000000010000780c */ /* 0x040fe40005f25670 */
[----:B------:R-:W-:-:S11]  /*0290*/  ISETP.NE.OR P0, PT, R0, 0x3, !P3 ;  /* 0x000000030000780c */ /* 0x000fd60005f05670 */
[----:B------:R-:W-:Y:S05]  /*02a0*/  @P1 BRA `(.L_x_5) ;  /* 0x0000000000201947 */ /* 0x000fea0003800000 */
[----:B------:R-:W3:Y:S02]  /*02b0*/  LDCU.64 UR4, c[0x0][0x348] ;  /* 0x00006900ff0477ac */ /* 0x000ee40008000a00 */
[----:B---3--:R-:W-:Y:S02]  /*02c0*/  UIADD3 UR6, UP1, UPT, UR4, 0x80, URZ ;  /* 0x0000008004067890 */ /* 0x008fe4000ff3e0ff */
[----:B------:R-:W-:Y:S02]  /*02d0*/  UIADD3 UR4, UP0, UPT, UR4, 0x180, URZ ;  /* 0x0000018004047890 */ /* 0x000fe4000ff1e0ff */
[----:B------:R-:W-:Y:S02]  /*02e0*/  UIADD3.X UR7, UPT, UPT, URZ, UR5, URZ, UP1, !UPT ;  /* 0x00000005ff077290 */ /* 0x000fe40008ffe4ff */
[----:B------:R-:W-:-:S07]  /*02f0*/  UIADD3.X UR5, UPT, UPT, URZ, UR5, URZ, UP0, !UPT ;  /* 0x00000005ff057290 */ /* 0x000fce00087fe4ff */
[----:B------:R3:W-:Y:S02]  /*0300*/  UTMACCTL.PF [UR6] ;  /* 0x00000000060079b9 */ /* 0x0007e40008040000 */
[----:B------:R3:W-:Y:S02]  /*0310*/  UTMACCTL.PF [UR4] ;  /* 0x00000000040079b9 */ /* 0x0007e40008040000 */
[----:B---3--:R-:W-:Y:S01]  /*0320*/  NOP ;  /* 0x0000000000007918 */ /* 0x008fe20000000000 */
.L_x_5:
[----:B------:R-:W-:Y:S05]  /*0330*/  BSYNC.RECONVERGENT B0 ;  /* 0x0000000000007941 */ /* 0x000fea0003800200 */
.L_x_4:
[----:B------:R-:W-:Y:S04]  /*0340*/  BSSY.RECONVERGENT B0, `(.L_x_6) ;  /* 0x000000a000007945 */ /* 0x000fe80003800200 */
        /* <DEDUP_REMOVED lines=9> */
.L_x_7:
[----:B------:R-:W-:Y:S05]  /*03e0*/  BSYNC.RECONVERGENT B0 ;  /* 0x0000000000007941 */ /* 0x000fea0003800200 */
.L_x_6:
[----:B------:R-:W3:Y:S01]  /*03f0*/  LDCU.64 UR4, c[0x0][0x888] ;  /* 0x00011100ff0477ac */ /* 0x000ee20008000a00 */
[----:B------:R-:W-:Y:S02]  /*0400*/  UISETP.EQ.U32.AND UP2, UPT, UR8, URZ, UPT ;  /* 0x000000ff0800728c */ /* 0x000fe4000bf42070 */
[----:B------:R-:W-:Y:S02]  /*0410*/  UPLOP3.LUT UP3, UPT, UPT, UPT, UPT, 0x80, 0x8 ;  /* 0x000000000008789c */ /* 0x000fe40003f6f070 */
[----:B---3--:R-:W-:-:S04]  /*0420*/  UISETP.NE.U32.AND UP0, UPT, UR4, URZ, UPT ;  /* 0x000000ff0400728c */ /* 0x008fc8000bf05070 */
[----:B------:R-:W-:-:S04]  /*0430*/  UISETP.NE.AND.EX UP1, UPT, UR5, URZ, UPT, UP0 ;  /* 0x000000ff0500728c */ /* 0x000fc8000bf25300 */
[----:B------:R-:W-:-:S04]  /*0440*/  UISETP.EQ.OR.EX UP4, UPT, UR9, URZ, !UP1, UP2 ;  /* 0x000000ff0900728c */ /* 0x000fc8000cf82720 */
[----:B------:R-:W-:-:S06]  /*0450*/  UP2UR UR4, UPR, URZ, 0x10 ;  /* 0x00000010ff047883 */ /* 0x000fcc0008000000 */
[----:B------:R-:W-:Y:S01]  /*0460*/  MOV R56, UR4 ;  /* 0x0000000400387c02 */ /* 0x000fe20008000f00 */
[----:B------:R-:W-:Y:S06]  /*0470*/  BRA.U !UP4, `(.L_x_8) ;  /* 0x000000010c207547 */ /* 0x000fec000b800000 */
[----:B------:R-:W-:Y:S01]  /*0480*/  UISETP.NE.U32.AND UP2, UPT, UR8, URZ, UPT ;  /* 0x000000ff0800728c */ /* 0x000fe2000bf45070 */
[----:B-----5:R-:W-:Y:S01]  /*0490*/  FSETP.NEU.AND P0, PT, R26, RZ, PT ;  /* 0x000000ff1a00720b */ /* 0x020fe20003f0d000 */
[----:B------:R-:W-:Y:S02]  /*04a0*/  USEL UR4, URZ, 0xffffffff, UP1 ;  /* 0xffffffffff047887 */ /* 0x000fe40008800000 */
[----:B------:R-:W-:-:S10]  /*04b0*/  UISETP.NE.AND.EX UP2, UPT, UR9, URZ, UPT, UP2 ;  /* 0x000000ff0900728c */ /* 0x000fd4000bf45320 */
[----:B------:R-:W-:Y:S01]  /*04c0*/  VOTEU.ANY UP0, P0 ;  /* 0x0000000000ff7886 */ /* 0x000fe20000000100 */
[----:B------:R-:W-:-:S04]  /*04d0*/  @!UP2 USEL UR4, URZ, 0xffffffff, UP0 ;  /* 0xffffffffff04a887 */ /* 0x000fc80008000000 */
[----:B------:R-:W-:-:S04]  /*04e0*/  ULOP3.LUT UR4, UR4, 0x1, URZ, 0xc0, !UPT ;  /* 0x0000000104047892 */ /* 0x000fc8000f8ec0ff */
[----:B------:R-:W-:-:S11]  /*04f0*/  UISETP.NE.U32.AND UP3, UPT, UR4, 0x1, UPT ;  /* 0x000000010400788c */ /* 0x000fd6000bf65070 */
.L_x_8:
[----:B------:R-:W3:Y:S02]  /*0500*/  SHFL.IDX PT, R2, R49, RZ, 0x1f ;  /* 0x00001fff31027589 */ /* 0x000ee400000e0000 */
[----:B---3--:R-:W-:-:S13]  /*0510*/  ISETP.NE.AND P0, PT, R2, RZ, PT ;  /* 0x000000ff0200720c */ /* 0x008fda0003f05270 */
[----:B------:R-:W-:Y:S05]  /*0520*/  @P0 BRA `(.L_x_9) ;  /* 0x0000000400140947 */ /* 0x000fea0003800000 */
[----:B------:R-:W-:Y:S01]  /*0530*/  ELECT P0, URZ, PT ;  /* 0x0000000000ff782f */ /* 0x000fe20003800000 */
[----:B------:R-:W-:-:S12]  /*0540*/  BSSY.RECONVERGENT B0, `(.L_x_9) ;  /* 0x0000043000007945 */ /* 0x000fd80003800200 */
[----:B------:R-:W-:Y:S05]  /*0550*/  @!P0 BRA `(.L_x_10) ;  /* 0x0000000400048947 */ /* 0x000fea0003800000 */
[----:B------:R-:W3:Y:S01]  /*0560*/  S2UR UR4, SR_CgaCtaId ;  /* 0x00000000000479c3 */ /* 0x000ee20000008800 */
[----:B------:R-:W-:Y:S01]  /*0570*/  UMOV UR5, 0x400 ;  /* 0x0000040000057882 */ /* 0x000fe20000000000 */
[----:B------:R-:W-:Y:S01]  /*0580*/  UMOV UR8, 0x1 ;  /* 0x0000000100087882 */ /* 0x000fe20000000000 */
[----:B------:R-:W-:Y:S01]  /*0590*/  UMOV UR6, 0x2 ;  /* 0x0000000200067882 */ /* 0x000fe20000000000 */
[----:B------:R-:W-:-:S04]  /*05a0*/  UIADD3 UR8, UPT, UPT, -UR8, 0x100000, URZ ;  /* 0x0010000008087890 */ /* 0x000fc8000fffe1ff */
[----:B------:R-:W-:Y:S02]  /*05b0*/  USHF.L.U32 UR9, UR8, 0xb, URZ ;  /* 0x0000000b08097899 */ /* 0x000fe400080006ff */
[----:B------:R-:W-:Y:S02]  /*05c0*/  USHF.L.U32 UR8, UR8, 0x1, URZ ;  /* 0x0000000108087899 */ /* 0x000fe400080006ff */
[----:B------:R-:W-:-:S04]  /*05d0*/  UIADD3 UR6, UPT, UPT, -UR6, 0x100000, URZ ;  /* 0x0010000006067890 */ /* 0x000fc8000fffe1ff */
[----:B------:R-:W-:Y:S02]  /*05e0*/  USHF.L.U32 UR7, UR6, 0xb, URZ ;  /* 0x0000000b06077899 */ /* 0x000fe400080006ff */
[----:B------:R-:W-:Y:S02]  /*05f0*/  USHF.L.U32 UR6, UR6, 0x1, URZ ;  /* 0x0000000106067899 */ /* 0x000fe400080006ff */
[----:B---3--:R-:W-:Y:S01]  /*0600*/  ULEA UR4, UR4, UR5, 0x18 ;  /* 0x0000000504047291 */ /* 0x008fe2000f8ec0ff */
[----:B------:R-:W3:Y:S11]  /*0610*/  FENCE.VIEW.ASYNC.S ;  /* 0x00000000000073c6 */ /* 0x000ef60000000000 */
[----:B---3--:R3:W4:Y:S01]  /*0620*/  SYNCS.EXCH.64 URZ, [UR4], UR8 ;  /* 0x0000000804ff75b2 */ /* 0x0087220008000100 */
[----:B------:R3:W1:Y:S01]  /*0630*/  SYNCS.EXCH.64 URZ, [UR4+0xd0], UR6 ;  /* 0x0000d00604ff75b2 */ /* 0x0006620008000100 */
        /* <DEDUP_REMOVED lines=49> */
[----:B------:R3:W1:Y:S02]  /*0950*/  SYNCS.EXCH.64 URZ, [UR4+0x198], UR6 ;  /* 0x0001980604ff75b2 */ /* 0x0006640008000100 */
[----:B---34-:R-:W-:Y:S01]  /*0960*/  NOP ;  /* 0x0000000000007918 */ /* 0x018fe20000000000 */
.L_x_10:
[----:B------:R-:W-:Y:S05]  /*0970*/  BSYNC.RECONVERGENT B0 ;  /* 0x0000000000007941 */ /* 0x000fea0003800200 */
.L_x_9:
[----:B------:R-:W3:Y:S01]  /*0980*/  SHFL.IDX PT, R2, R49, RZ, 0x1f ;  /* 0x00001fff31027589 */ /* 0x000ee200000e0000 */
[----:B------:R-:W-:Y:S01]  /*0990*/  NOP ;  /* 0x0000000000007918 */ /* 0x000fe20000000000 */
[----:B---3--:R-:W-:-:S13]  /*09a0*/  ISETP.NE.AND P0, PT, R2, 0x1, PT ;  /* 0x000000010200780c */ /* 0x008fda0003f05270 */
[----:B------:R-:W-:Y:S05]  /*09b0*/  @P0 BRA `(.L_x_11) ;  /* 0x0000000000500947 */ /* 0x000fea0003800000 */
        /* <DEDUP_REMOVED lines=9> */
[----:B------:R-:W-:Y:S01]  /*0a50*/  USHF.L.U32 UR6, UR6, 0x1, URZ ;  /* 0x0000000106067899 */ /* 0x000fe200080006ff */
[----:B------:R-:W-:Y:S01]  /*0a60*/  ELECT P0, URZ, PT ;  /* 0x0000000000ff782f */ /* 0x000fe20003800000 */
[----:B---3--:R-:W-:Y:S01]  /*0a70*/  ULEA UR4, UR4, UR5, 0x18 ;  /* 0x0000000504047291 */ /* 0x008fe2000f8ec0ff */
[----:B------:R-:W3:Y:S11]  /*0a80*/  FENCE.VIEW.ASYNC.S ;  /* 0x00000000000073c6 */ /* 0x000ef60000000000 */
[----:B---3--:R3:W4:Y:S01]  /*0a90*/  SYNCS.EXCH.64 URZ, [UR4+0x1a0], UR8 ;  /* 0x0001a00804ff75b2 */ /* 0x0087220008000100 */
[----:B------:R3:W1:Y:S01]  /*0aa0*/  SYNCS.EXCH.64 URZ, [UR4+0x1b8], UR6 ;  /* 0x0001b80604ff75b2 */ /* 0x0006620008000100 */
[----:B------:R3:W1:Y:S01]  /*0ab0*/  SYNCS.EXCH.64 URZ, [UR4+0x1a8], UR8 ;  /* 0x0001a80804ff75b2 */ /* 0x0006620008000100 */
[----:B------:R3:W1:Y:S01]  /*0ac0*/  SYNCS.EXCH.64 URZ, [UR4+0x1c0], UR6 ;  /* 0x0001c00604ff75b2 */ /* 0x0006620008000100 */
[----:B------:R3:W1:Y:S01]  /*0ad0*/  SYNCS.EXCH.64 URZ, [UR4+0x1b0], UR8 ;  /* 0x0001b00804ff75b2 */ /* 0x0006620008000100 */
[----:B------:R3:W1:Y:S01]  /*0ae0*/  SYNCS.EXCH.64 URZ, [UR4+0x1c8], UR6 ;  /* 0x0001c80604ff75b2 */ /* 0x0006620008000100 */
[----:B------:R-:W-:Y:S01]  /*0af0*/  NOP ;  /* 0x0000000000007918 */ /* 0x000fe20000000000 */
.L_x_11:
[----:B------:R-:W2:Y:S01]  /*0b00*/  SHFL.IDX PT, R2, R49, RZ, 0x1f ;  /* 0x00001fff31027589 */ /* 0x000ea200000e0000 */
[----:B------:R-:W-:Y:S01]  /*0b10*/  NOP ;  /* 0x0000000000007918 */ /* 0x000fe20000000000 */
[----:B--2---:R-:W-:-:S13]  /*0b20*/  ISETP.NE.AND P0, PT, R2, 0x3, PT ;  /* 0x000000030200780c */ /* 0x004fda0003f05270 */
[----:B------:R-:W-:Y:S05]  /*0b30*/  @P0 BRA `(.L_x_12) ;  /* 0x0000000000300947 */ /* 0x000fea0003800000 */
[----:B---3--:R-:W2:Y:S01]  /*0b40*/  S2UR UR4, SR_CgaCtaId ;  /* 0x00000000000479c3 */ /* 0x008ea20000008800 */
[----:B------:R-:W-:Y:S01]  /*0b50*/  UMOV UR6, 0x400 ;  /* 0x0000040000067882 */ /* 0x000fe20000000000 */
[----:B------:R-:W-:Y:S01]  /*0b60*/  UMOV UR5, 0x20 ;  /* 0x0000002000057882 */ /* 0x000fe20000000000 */
[----:B------:R-:W-:Y:S01]  /*0b70*/  ELECT P0, URZ, PT ;  /* 0x0000000000ff782f */ /* 0x000fe20003800000 */
[----:B--2---:R-:W-:Y:S02]  /*0b80*/  ULEA UR6, UR4, UR6, 0x18 ;  /* 0x0000000604067291 */ /* 0x004fe4000f8ec0ff */
[----:B------:R-:W-:-:S04]  /*0b90*/  UIADD3 UR4, UPT, UPT, -UR5, 0x100000, URZ ;  /* 0x0010000005047890 */ /* 0x000fc8000fffe1ff */
[----:B------:R-:W-:Y:S02]  /*0ba0*/  USHF.L.U32 UR5, UR4, 0xb, URZ ;  /* 0x0000000b04057899 */ /* 0x000fe400080006ff */
[----:B------:R-:W-:Y:S01]  /*0bb0*/  USHF.L.U32 UR4, UR4, 0x1, URZ ;  /* 0x0000000104047899 */ /* 0x000fe200080006ff */
[----:B------:R-:W2:Y:S11]  /*0bc0*/  FENCE.VIEW.ASYNC.S ;  /* 0x00000000000073c6 */ /* 0x000eb60000000000 */
[----:B--2---:R2:W3:Y:S01]  /*0bd0*/  SYNCS.EXCH.64 URZ, [UR6+0x1d0], UR4 ;  /* 0x0001d00406ff75b2 */ /* 0x0044e20008000100 */
[----:B------:R2:W1:Y:S01]  /*0be0*/  SYNCS.EXCH.64 URZ, [UR6+0x1d8], UR4 ;  /* 0x0001d80406ff75b2 */ /* 0x0004620008000100 */
[----:B------:R-:W-:Y:S01]  /*0bf0*/  NOP ;  /* 0x0000000000007918 */ /* 0x000fe20000000000 */
.L_x_12:
[----:B------:R-:W4:Y:S01]  /*0c00*/  SHFL.IDX PT, R2, R49, RZ, 0x1f ;  /* 0x00001fff31027589 */ /* 0x000f2200000e0000 */
[----:B------:R-:W-:Y:S01]  /*0c10*/  NOP ;  /* 0x0000000000007918 */ /* 0x000fe20000000000 */
[----:B----4-:R-:W-:-:S13]  /*0c20*/  ISETP.NE.AND P0, PT, R2, 0x4, PT ;  /* 0x000000040200780c */ /* 0x010fda0003f05270 */
[----:B------:R-:W-:Y:S05]  /*0c30*/  @P0 BRA `(.L_x_13) ;  /* 0x0000000000440947 */ /* 0x000fea0003800000 */
[----:B--23--:R-:W2:Y:S01]  /*0c40*/  S2UR UR6, SR_CgaCtaId ;  /* 0x00000000000679c3 */ /* 0x00cea20000008800 */
[----:B------:R-:W-:Y:S01]  /*0c50*/  UMOV UR4, 0x1e0 ;  /* 0x000001e000047882 */ /* 0x000fe20000000000 */
[----:B------:R-:W-:Y:S01]  /*0c60*/  UMOV UR5, 0x400 ;  /* 0x0000040000057882 */ /* 0x000fe20000000000 */
[----:B------:R-:W-:Y:S01]  /*0c70*/  USEL UR4, UR4, 0x1a0, UP3 ;  /* 0x000001a004047887 */ /* 0x000fe20009800000 */
[----:B------:R-:W-:Y:S01]  /*0c80*/  UMOV UR8, 0x1 ;  /* 0x0000000100087882 */ /* 0x000fe20000000000 */
[----:B------:R-:W-:Y:S01]  /*0c90*/  ELECT P0, URZ, PT ;  /* 0x0000000000ff782f */ /* 0x000fe20003800000 */
[----:B------:R-:W-:-:S04]  /*0ca0*/  UIADD3 UR8, UPT, UPT, -UR8, 0x100000, URZ ;  /* 0x0010000008087890 */ /* 0x000fc8000fffe1ff */
[----:B------:R-:W-:Y:S02]  /*0cb0*/  USHF.L.U32 UR9, UR8, 0xb, URZ ;  /* 0x0000000b08097899 */ /* 0x000fe400080006ff */
[----:B------:R-:W-:Y:S02]  /*0cc0*/  USHF.L.U32 UR8, UR8, 0x1, URZ ;  /* 0x0000000108087899 */ /* 0x000fe400080006ff */
[----:B--2---:R-:W-:Y:S02]  /*0cd0*/  ULEA UR6, UR6, UR5, 0x18 ;  /* 0x0000000506067291 */ /* 0x004fe4000f8ec0ff */
[----:B------:R-:W-:-:S04]  /*0ce0*/  UIADD3 UR4, UPT, UPT, -UR4, 0x100000, URZ ;  /* 0x0010000004047890 */ /* 0x000fc8000fffe1ff */
[----:B------:R-:W-:Y:S02]  /*0cf0*/  USHF.L.U32 UR5, UR4, 0xb, URZ ;  /* 0x0000000b04057899 */ /* 0x000fe400080006ff */
[----:B------:R-:W-:Y:S01]  /*0d00*/  USHF.L.U32 UR4, UR4, 0x1, URZ ;  /* 0x0000000104047899 */ /* 0x000fe200080006ff */
[----:B------:R-:W2:Y:S03]  /*0d10*/  FENCE.VIEW.ASYNC.S ;  /* 0x00000000000073c6 */ /* 0x000ea60000000000 */
[----:B--2---:R4:W2:Y:S08]  /*0d20*/  SYNCS.EXCH.64 URZ, [UR6+0x1e0], UR8 ;  /* 0x0001e00806ff75b2 */ /* 0x0048b00008000100 */
[----:B------:R4:W3:Y:S02]  /*0d30*/  SYNCS.EXCH.64 URZ, [UR6+0x1e8], UR4 ;  /* 0x0001e80406ff75b2 */ /* 0x0008e40008000100 */
[----:B----4-:R-:W-:Y:S01]  /*0d40*/  NOP ;  /* 0x0000000000007918 */ /* 0x010fe20000000000 */
.L_x_13:
[----:B------:R-:W4:Y:S01]  /*0d50*/  SHFL.IDX PT, R2, R49, RZ, 0x1f ;  /* 0x00001fff31027589 */ /* 0x000f2200000e0000 */
[----:B------:R-:W-:Y:S01]  /*0d60*/  NOP ;  /* 0x0000000000007918 */ /* 0x000fe20000000000 */
[----:B----4-:R-:W-:-:S13]  /*0d70*/  ISETP.NE.AND P0, PT, R2, 0x5, PT ;  /* 0x000000050200780c */ /* 0x010fda0003f05270 */
[----:B------:R-:W-:Y:S05]  /*0d80*/  @P0 BRA `(.L_x_14) ;  /* 0x0000000000480947 */ /* 0x000fea0003800000 */
[----:B--2---:R-:W2:Y:S01]  /*0d90*/  S2UR UR5, SR_CgaCtaId ;  /* 0x00000000000579c3 */ /* 0x004ea20000008800 */
[----:B---3--:R-:W-:Y:S01]  /*0da0*/  UMOV UR4, 0x400 ;  /* 0x0000040000047882 */ /* 0x008fe20000000000 */
        /* <DEDUP_REMOVED lines=9> */
[----:B--2---:R-:W-:Y:S01]  /*0e40*/  ULEA UR4, UR5, UR4, 0x18 ;  /* 0x0000000405047291 */ /* 0x004fe2000f8ec0ff */
[----:B------:R-:W2:Y:S11]  /*0e50*/  FENCE.VIEW.ASYNC.S ;  /* 0x00000000000073c6 */ /* 0x000eb60000000000 */
[----:B--2---:R4:W2:Y:S01]  /*0e60*/  SYNCS.EXCH.64 URZ, [UR4+0x1f0], UR8 ;  /* 0x0001f00804ff75b2 */ /* 0x0048a20008000100 */
[----:B------:R4:W3:Y:S01]  /*0e70*/  SYNCS.EXCH.64 URZ, [UR4+0x200], UR6 ;  /* 0x0002000604ff75b2 */ /* 0x0008e20008000100 */
[----:B------:R4:W1:Y:S01]  /*0e80*/  SYNCS.EXCH.64 URZ, [UR4+0x1f8], UR8 ;  /* 0x0001f80804ff75b2 */ /* 0x0008620008000100 */
[----:B------:R4:W1:Y:S02]  /*0e90*/  SYNCS.EXCH.64 URZ, [UR4+0x208], UR6 ;  /* 0x0002080604ff75b2 */ /* 0x0008640008000100 */
[----:B----4-:R-:W-:Y:S01]  /*0ea0*/  NOP ;  /* 0x0000000000007918 */ /* 0x010fe20000000000 */
.L_x_14:
[----:B--23--:R-:W2:Y:S01]  /*0eb0*/  LDCU UR4, c[0x0][0x36c] ;  /* 0x00006d80ff0477ac */ /* 0x00cea20008000800 */
[----:B------:R-:W-:Y:S01]  /*0ec0*/  ISETP.NE.OR P3, PT, R0, 0x2, !P3 ;  /* 0x000000020000780c */ /* 0x000fe20005f65670 */
[----:B------:R-:W-:Y:S01]  /*0ed0*/  NOP ;  /* 0x0000000000007918 */ /* 0x000fe20000000000 */
[----:B------:R-:W-:Y:S01]  /*0ee0*/  LOP3.LUT R2, R47, 0x1f, RZ, 0xc0, !PT ;  /* 0x0000001f2f027812 */ /* 0x000fe200078ec0ff */
[----:B------:R-:W-:Y:S02]  /*0ef0*/  UISETP.NE.AND UP4, UPT, UR18, 0x2, UPT ;  /* 0x000000021200788c */ /* 0x000fe4000bf85270 */
[----:B------:R-:W-:Y:S02]  /*0f00*/  UISETP.NE.AND UP5, UPT, UR18, URZ, UPT ;  /* 0x000000ff1200728c */ /* 0x000fe4000bfa5270 */
[----:B--2---:R-:W-:-:S09]  /*0f10*/  UISETP.EQ.U32.AND UP6, UPT, UR4, 0x1, UPT ;  /* 0x000000010400788c */ /* 0x004fd2000bfc2070 */
[----:B------:R-:W-:Y:S05]  /*0f20*/  BRA.U !UP6, `(.L_x_15) ;  /* 0x000000010e087547 */ /* 0x000fea000b800000 */
[----:B-1----:R-:W-:Y:S01]  /*0f30*/  UCGABAR_ARV ;  /* 0x00000000000079c7 */ /* 0x002fe20008000000 */
[----:B------:R-:W-:Y:S05]  /*0f40*/  BRA `(.L_x_16) ;  /* 0x0000000000047947 */ /* 0x000fea0003800000 */
.L_x_15:
[----:B-1----:R-:W-:Y:S01]  /*0f50*/  NOP ;  /* 0x0000000000007918 */ /* 0x002fe20000000000 */
.L_x_16:
[----:B------:R-:W1:Y:S01]  /*0f60*/  S2UR UR51, SR_CTAID.X ;  /* 0x00000000003379c3 */ /* 0x000e620000002500 */
[----:B------:R-:W-:-:S05]  /*0f70*/  CS2R.32 R55, SR_CgaSize ;  /* 0x0000000000377805 */ /* 0x000fca0000008a00 */
[----:B------:R-:W-:-:S05]  /*0f80*/  IMAD R55, R55, -0xa0, RZ ;  /* 0xffffff6037377824 */ /* 0x000fca00078e02ff */
[----:B------:R-:W-:-:S14]  /*0f90*/  R2UR UR5, R55 ;  /* 0x00000000370572ca */ /* 0x000fdc00000e0000 */
[----:B------:R-:W2:Y:S01]  /*0fa0*/  LDCU UR5, c[0x0][UR5+0x2b0] ;  /* 0x00005600050577ac */ /* 0x000ea20008000800 */
[----:B------:R-:W-:-:S05]  /*0fb0*/  CS2R.32 R55, SR_CgaSize ;  /* 0x0000000000377805 */ /* 0x000fca0000008a00 */
[----:B------:R-:W-:-:S05]  /*0fc0*/  IMAD R55, R55, -0xa0, RZ ;  /* 0xffffff6037377824 */ /* 0x000fca00078e02ff */
[----:B------:R-:W-:-:S14]  /*0fd0*/  R2UR UR4, R55 ;  /* 0x00000000370472ca */ /* 0x000fdc00000e0000 */
[----:B------:R-:W3:Y:S01]  /*0fe0*/  LDCU UR4, c[0x0][UR4+0x2b4] ;  /* 0x00005680040477ac */ /* 0x000ee20008000800 */
[----:B------:R-:W4:Y:S01]  /*0ff0*/  S2UR UR26, SR_CTAID.Y ;  /* 0x00000000001a79c3 */ /* 0x000f220000002600 */
[----:B------:R-:W-:-:S05]  /*1000*/  CS2R.32 R55, SR_CgaSize ;  /* 0x0000000000377805 */ /* 0x000fca0000008a00 */
[----:B------:R-:W-:-:S05]  /*1010*/  IMAD R55, R55, -0xa0, RZ ;  /* 0xffffff6037377824 */ /* 0x000fca00078e02ff */
[----:B------:R-:W-:-:S14]  /*1020*/  R2UR UR7, R55 ;  /* 0x00000000370772ca */ /* 0x000fdc00000e0000 */
[----:B------:R-:W3:Y:S01]  /*1030*/  LDCU UR7, c[0x0][UR7+0x2a0] ;  /* 0x00005400070777ac */ /* 0x000ee20008000800 */
[----:B------:R-:W-:-:S05]  /*1040*/  CS2R.32 R55, SR_CgaSize ;  /* 0x0000000000377805 */ /* 0x000fca0000008a00 */
[----:B------:R-:W-:-:S05]  /*1050*/  IMAD R55, R55, -0xa0, RZ ;  /* 0xffffff6037377824 */ /* 0x000fca00078e02ff */
[----:B------:R-:W-:-:S14]  /*1060*/  R2UR UR8, R55 ;  /* 0x00000000370872ca */ /* 0x000fdc00000e0000 */
[----:B------:R-:W3:Y:S01]  /*1070*/  LDCU UR8, c[0x0][UR8+0x2a4] ;  /* 0x00005480080877ac */ /* 0x000ee20008000800 */
[----:B------:R-:W3:Y:S01]  /*1080*/  S2UR UR9, SR_CgaCtaId ;  /* 0x00000000000979c3 */ /* 0x000ee20000008800 */
[----:B------:R-:W3:Y:S01]  /*1090*/  LDCU UR19, c[0x0][0xb24] ;  /* 0x00016480ff1377ac */ /* 0x000ee20008000800 */
[----:B------:R-:W3:Y:S01]  /*10a0*/  LDCU UR39, c[0x0][0xb24] ;  /* 0x00016480ff2777ac */ /* 0x000ee20008000800 */
[----:B-1----:R-:W-:Y:S01]  /*10b0*/  I2FP.F32.U32 R3, UR51 ;  /* 0x0000003300037c45 */ /* 0x002fe20008201000 */
[----:B------:R-:W1:Y:S04]  /*10c0*/  LDCU UR22, c[0x0][0xb30] ;  /* 0x00016600ff1677ac */ /* 0x000e680008000800 */
[----:B--2---:R-:W-:Y:S01]  /*10d0*/  FMUL R3, R3, UR5 ;  /* 0x0000000503037c20 */ /* 0x004fe20008400000 */
[----:B----4-:R-:W-:-:S05]  /*10e0*/  I2FP.F32.U32 R0, UR26 ;  /* 0x0000001a00007c45 */ /* 0x010fca0008201000 */
[----:B------:R-:W2:Y:S01]  /*10f0*/  F2I.U32.TRUNC.NTZ R3, R3 ;  /* 0x0000000300037305 */ /* 0x000ea2000020f000 */
[----:B---3--:R-:W-:Y:S01]  /*1100*/  FMUL R0, R0, UR4 ;  /* 0x0000000400007c20 */ /* 0x008fe20008400000 */
[----:B------:R-:W-:-:S06]  /*1110*/  USHF.L.U32 UR33, UR9, 0xa, URZ ;  /* 0x0000000a09217899 */ /* 0x000fcc00080006ff */
[----:B------:R-:W3:Y:S01]  /*1120*/  F2I.U32.TRUNC.NTZ R0, R0 ;  /* 0x0000000000007305 */ /* 0x000ee2000020f000 */
[----:B------:R-:W-:Y:S01]  /*1130*/  ULOP3.LUT UR33, UR33, 0x400, URZ, 0xc0, !UPT ;  /* 0x0000040021217892 */ /* 0x000fe2000f8ec0ff */
[----:B--2---:R-:W-:Y:S02]  /*1140*/  R2UR UR4, R3 ;  /* 0x00000000030472ca */ /* 0x004fe400000e0000 */
[----:B---3--:R-:W-:Y:S02]  /*1150*/  R2UR UR6, R0 ;  /* 0x00000000000672ca */ /* 0x008fe400000e0000 */
[----:B------:R-:W-:-:S09]  /*1160*/  PRMT R0, RZ, 0x7610, R0 ;  /* 0x00007610ff007816 */ /* 0x000fd20000000000 */
[----:B------:R-:W-:-:S04]  /*1170*/  UIADD3 UR5, UPT, UPT, -UR4, URZ, URZ ;  /* 0x000000ff04057290 */ /* 0x000fc8000fffe1ff */
[----:B------:R-:W-:Y:S02]  /*1180*/  UIMAD UR5, UR7, UR5, UR51 ;  /* 0x00000005070572a4 */ /* 0x000fe4000f8e0233 */
[----:B------:R-:W-:-:S04]  /*1190*/  UIADD3 UR4, UPT, UPT, -UR6, URZ, URZ ;  /* 0x000000ff06047290 */ /* 0x000fc8000fffe1ff */
[----:B------:R-:W-:Y:S01]  /*11a0*/  IMAD.U32 R55, RZ, RZ, UR5 ;  /* 0x00000005ff377e24 */ /* 0x000fe2000f8e00ff */
[----:B------:R-:W-:-:S06]  /*11b0*/  UIMAD UR4, UR8, UR4, UR26 ;  /* 0x00000004080472a4 */ /* 0x000fcc000f8e021a */
[----:B------:R-:W-:Y:S01]  /*11c0*/  IMAD.U32 R54, RZ, RZ, UR4 ;  /* 0x00000004ff367e24 */ /* 0x000fe2000f8e00ff */
[----:B-1----:R-:W-:Y:S06]  /*11d0*/  BRA.U UP5, `(.L_x_17) ;  /* 0x00000001052c7547 */ /* 0x002fec000b800000 */
[----:B------:R-:W-:Y:S02]  /*11e0*/  R2UR UR4, R54 ;  /* 0x00000000360472ca */ /* 0x000fe400000e0000 */
[----:B------:R-:W-:-:S11]  /*11f0*/  R2UR UR6, R55 ;  /* 0x00000000370672ca */ /* 0x000fd600000e0000 */
[----:B------:R-:W-:-:S04]  /*1200*/  UISETP.NE.AND UP0, UPT, UR4, URZ, UPT ;  /* 0x000000ff0400728c */ /* 0x000fc8000bf05270 */
[----:B------:R-:W-:-:S04]  /*1210*/  UISETP.EQ.OR UP0, UPT, UR6, URZ, !UP0 ;  /* 0x000000ff0600728c */ /* 0x000fc8000c702670 */
[----:B------:R-:W-:Y:S02]  /*1220*/  USEL UR5, URZ, 0x1, !UP0 ;  /* 0x00000001ff057887 */ /* 0x000fe4000c000000 */
[----:B------:R-:W-:-:S04]  /*1230*/  UISETP.NE.AND UP0, UPT, UR4, URZ, UPT ;  /* 0x000000ff0400728c */ /* 0x000fc8000bf05270 */
[----:B------:R-:W-:Y:S02]  /*1240*/  USEL UR4, URZ, 0x2, UP0 ;  /* 0x00000002ff047887 */ /* 0x000fe40008000000 */
[----:B------:R-:W-:-:S04]  /*1250*/  UISETP.NE.AND UP0, UPT, UR6, 0x1, UPT ;  /* 0x000000010600788c */ /* 0x000fc8000bf05270 */
[----:B------:R-:W-:-:S04]  /*1260*/  USEL UR4, UR4, 0x2, UP0 ;  /* 0x0000000204047887 */ /* 0x000fc80008000000 */
[----:B------:R-:W-:-:S06]  /*1270*/  UIADD3 UR4, UPT, UPT, UR5, UR4, URZ ;  /* 0x0000000405047290 */ /* 0x000fcc000fffe0ff */
[----:B------:R-:W-:-:S07]  /*1280*/  IMAD.U32 R0, RZ, RZ, UR4 ;  /* 0x00000004ff007e24 */ /* 0x000fce000f8e00ff */
.L_x_17:
[----:B------:R-:W1:Y:S01]  /*1290*/  S2UR UR52, SR_CTAID.Z ;  /* 0x00000000003479c3 */ /* 0x000e620000002700 */
[----:B------:R-:W-:-:S09]  /*12a0*/  UISETP.GE.AND UP0, UPT, UR19, 0x1, UPT ;  /* 0x000000011300788c */ /* 0x000fd2000bf06270 */
[----:B------:R-:W-:Y:S05]  /*12b0*/  BRA.U !UP0, `(.L_x_18) ;  /* 0x0000000108d47547 */ /* 0x000fea000b800000 */
[----:B------:R-:W2:Y:S01]  /*12c0*/  LDCU.128 UR12, c[0x0][0xb10] ;  /* 0x00016200ff0c77ac */ /* 0x000ea20008000c00 */
[----:B------:R-:W3:Y:S01]  /*12d0*/  LDCU UR20, c[0x0][0xb0c] ;  /* 0x00016180ff1477ac */ /* 0x000ee20008000800 */
[----:B------:R-:W4:Y:S01]  /*12e0*/  LDCU UR6, c[0x0][0x370] ;  /* 0x00006e00ff0677ac */ /* 0x000f220008000800 */
[----:B------:R-:W1:Y:S01]  /*12f0*/  LDCU UR7, c[0x0][0x374] ;  /* 0x00006e80ff0777ac */ /* 0x000e620008000800 */
[----:B------:R-:W1:Y:S01]  /*1300*/  LDCU UR21, c[0x0][0xb20] ;  /* 0x00016400ff1577ac */ /* 0x000e620008000800 */
[----:B--2---:R-:W-:Y:S02]  /*1310*/  UIMAD.WIDE.U32 UR4, UR51, UR12, URZ ;  /* 0x0000000c330472a5 */ /* 0x004fe4000f8e00ff */
[----:B---3--:R-:W-:Y:S01]  /*1320*/  UISETP.NE.AND UP0, UPT, UR20, 0x1, UPT ;  /* 0x000000011400788c */ /* 0x008fe2000bf05270 */
[----:B------:R-:W2:Y:S01]  /*1330*/  LDCU.64 UR8, c[0x0][0xb28] ;  /* 0x00016500ff0877ac */ /* 0x000ea20008000a00 */
[----:B----4-:R-:W-:-:S03]  /*1340*/  UIMAD.WIDE.U32 UR10, UR6, UR12, URZ ;  /* 0x0000000c060a72a5 */ /* 0x010fc6000f8e00ff */
[----:B------:R-:W-:Y:S01]  /*1350*/  UMOV UR4, UR5 ;  /* 0x0000000500047c82 */ /* 0x000fe20008000000 */
[----:B------:R-:W-:Y:S02]  /*1360*/  UISETP.NE.AND UP2, UPT, UR19, 0x1, UPT ;  /* 0x000000011300788c */ /* 0x000fe4000bf45270 */
[----:B------:R-:W-:Y:S01]  /*1370*/  USHF.R.U32.HI UR4, URZ, UR13, UR4 ;  /* 0x0000000dff047299 */ /* 0x000fe20008011604 */
[----:B------:R-:W-:Y:S01]  /*1380*/  UMOV UR10, UR11 ;  /* 0x0000000b000a7c82 */ /* 0x000fe20008000000 */
[----:B------:R-:W-:Y:S02]  /*1390*/  UIMAD.WIDE.U32 UR16, UR26, UR15, URZ ;  /* 0x0000000f1a1072a5 */ /* 0x000fe4000f8e00ff */
[----:B------:R-:W-:Y:S02]  /*13a0*/  USEL UR5, UR51, UR4, !UP0 ;  /* 0x0000000433057287 */ /* 0x000fe4000c000000 */
[----:B------:R-:W-:Y:S02]  /*13b0*/  @UP0 USHF.R.U32.HI UR6, URZ, UR13, UR10 ;  /* 0x0000000dff060299 */ /* 0x000fe4000801160a */
[----:B------:R-:W-:-:S02]  /*13c0*/  UISETP.NE.AND UP0, UPT, UR14, 0x1, UPT ;  /* 0x000000010e00788c */ /* 0x000fc4000bf05270 */
[----:B-1----:R-:W-:Y:S02]  /*13d0*/  UIMAD.WIDE.U32 UR10, UR7, UR15, URZ ;  /* 0x0000000f070a72a5 */ /* 0x002fe4000f8e00ff */
[----:B--2---:R-:W-:Y:S01]  /*13e0*/  UIMAD.WIDE.U32 UR12, UR6, UR8, URZ ;  /* 0x00000008060c72a5 */ /* 0x004fe2000f8e00ff */
[----:B------:R-:W-:Y:S02]  /*13f0*/  UMOV UR4, UR17 ;  /* 0x0000001100047c82 */ /* 0x000fe40008000000 */
[----:B------:R-:W-:Y:S02]  /*1400*/  USHF.R.U32.HI UR4, URZ, UR21, UR4 ;  /* 0x00000015ff047299 */ /* 0x000fe40008011604 */
[----:B------:R-:W-:Y:S02]  /*1410*/  UMOV UR10, UR11 ;  /* 0x0000000b000a7c82 */ /* 0x000fe40008000000 */
[----:B------:R-:W-:Y:S01]  /*1420*/  UMOV UR12, UR13 ;  /* 0x0000000d000c7c82 */ /* 0x000fe20008000000 */
[----:B------:R-:W-:-:S02]  /*1430*/  @UP0 USHF.R.U32.HI UR7, URZ, UR21, UR10 ;  /* 0x00000015ff070299 */ /* 0x000fc4000801160a */
[----:B------:R-:W-:Y:S02]  /*1440*/  USEL UR4, UR26, UR4, !UP0 ;  /* 0x000000041a047287 */ /* 0x000fe4000c000000 */
[----:B------:R-:W-:Y:S02]  /*1450*/  UIMAD.WIDE.U32 UR10, UR7, UR8, URZ ;  /* 0x00000008070a72a5 */ /* 0x000fe4000f8e00ff */
[----:B------:R-:W-:Y:S02]  /*1460*/  @UP2 USHF.R.U32.HI UR6, URZ, UR9, UR12 ;  /* 0x00000009ff062299 */ /* 0x000fe4000801160c */
[----:B------:R-:W-:-:S03]  /*1470*/  UIMAD.WIDE.U32 UR12, UR4, UR8, URZ ;  /* 0x00000008040c72a5 */ /* 0x000fc6000f8e00ff */
[----:B------:R-:W-:Y:S02]  /*1480*/  UMOV UR10, UR11 ;  /* 0x0000000b000a7c82 */ /* 0x000fe40008000000 */
[----:B------:R-:W-:Y:S02]  /*1490*/  @UP2 USHF.R.U32.HI UR7, URZ, UR9, UR10 ;  /* 0x00000009ff072299 */ /* 0x000fe4000801160a */
[----:B------:R-:W-:Y:S02]  /*14a0*/  UIMAD UR10, UR6, UR19, URZ ;  /* 0x00000013060a72a4 */ /* 0x000fe4000f8e02ff */
[----:B------:R-:W-:-:S04]  /*14b0*/  UIMAD UR7, UR7, UR19, URZ ;  /* 0x00000013070772a4 */ /* 0x000fc8000f8e02ff */
[----:B------:R-:W-:-:S03]  /*14c0*/  UISETP.GE.AND UP0, UPT, UR4, UR7, UPT ;  /* 0x000000070400728c */ /* 0x000fc6000bf06270 */
[----:B------:R-:W-:Y:S01]  /*14d0*/  UMOV UR7, UR13 ;  /* 0x0000000d00077c82 */ /* 0x000fe20008000000 */
[----:B------:R-:W-:Y:S02]  /*14e0*/  UISETP.GE.OR UP0, UPT, UR5, UR10, UP0 ;  /* 0x0000000a0500728c */ /* 0x000fe40008706670 */
[----:B------:R-:W-:Y:S02]  /*14f0*/  UIMAD.WIDE.U32 UR10, UR5, UR8, URZ ;  /* 0x00000008050a72a5 */ /* 0x000fe4000f8e00ff */
[----:B------:R-:W-:Y:S02]  /*1500*/  USHF.R.U32.HI UR7, URZ, UR9, UR7 ;  /* 0x00000009ff077299 */ /* 0x000fe40008011607 */
[----:B------:R-:W-:Y:S02]  /*1510*/  UIADD3 UR10, UPT, UPT, -UR4, URZ, URZ ;  /* 0x000000ff040a7290 */ /* 0x000fe4000fffe1ff */
[----:B------:R-:W-:Y:S02]  /*1520*/  USEL UR7, UR4, UR7, !UP2 ;  /* 0x0000000704077287 */ /* 0x000fe4000d000000 */
[----:B------:R-:W-:Y:S01]  /*1530*/  UIMAD UR10, UR14, UR10, UR26 ;  /* 0x0000000a0e0a72a4 */ /* 0x000fe2000f8e021a */
[----:B------:R-:W-:Y:S01]  /*1540*/  @!UP0 UMOV UR8, UR11 ;  /* 0x0000000b00088c82 */ /* 0x000fe20008000000 */
[----:B------:R-:W-:-:S02]  /*1550*/  UIADD3 UR11, UPT, UPT, -UR5, URZ, URZ ;  /* 0x000000ff050b7290 */ /* 0x000fc4000fffe1ff */
[----:B------:R-:W-:Y:S02]  /*1560*/  @!UP0 USHF.R.U32.HI UR8, URZ, UR9, UR8 ;  /* 0x00000009ff088299 */ /* 0x000fe40008011608 */
[----:B------:R-:W-:Y:S02]  /*1570*/  UIADD3 UR9, UPT, UPT, -UR7, URZ, URZ ;  /* 0x000000ff07097290 */ /* 0x000fe4000fffe1ff */
[----:B------:R-:W-:Y:S02]  /*1580*/  @!UP0 USEL UR8, UR5, UR8, !UP2 ;  /* 0x0000000805088287 */ /* 0x000fe4000d000000 */
[----:B------:R-:W-:Y:S02]  /*1590*/  UIMAD UR9, UR19, UR9, UR4 ;  /* 0x00000009130972a4 */ /* 0x000fe4000f8e0204 */
[----:B------:R-:W-:Y:S02]  /*15a0*/  @!UP0 UIADD3 UR7, UPT, UPT, UR7, -UR8, URZ ;  /* 0x8000000807078290 */ /* 0x000fe4000fffe0ff */
[----:B------:R-:W-:-:S02]  /*15b0*/  @!UP0 UIMAD UR6, UR9, UR6, UR8 ;  /* 0x00000006090682a4 */ /* 0x000fc4000f8e0208 */
[----:B------:R-:W-:Y:S02]  /*15c0*/  @!UP0 UIMAD UR4, UR7, UR19, UR5 ;  /* 0x00000013070482a4 */ /* 0x000fe4000f8e0205 */
[----:B------:R-:W-:Y:S02]  /*15d0*/  UIMAD UR51, UR20, UR11, UR51 ;  /* 0x0000000b143372a4 */ /* 0x000fe4000f8e0233 */
[----:B------:R-:W-:Y:S01]  /*15e0*/  UIMAD UR26, UR4, UR14, UR10 ;  /* 0x0000000e041a72a4 */ /* 0x000fe2000f8e020a */
[----:B------:R-:W-:Y:S02]  /*15f0*/  @!UP0 UMOV UR5, UR6 ;  /* 0x0000000600058c82 */ /* 0x000fe40008000000 */
[----:B------:R-:W-:-:S12]  /*1600*/  UIMAD UR51, UR5, UR20, UR51 ;  /* 0x00000014053372a4 */ /* 0x000fd8000f8e0233 */
.L_x_18:
[----:B------:R-:W-:-:S09]  /*1610*/  UISETP.NE.AND UP0, UPT, UR22, 0x1, UPT ;  /* 0x000000011600788c */ /* 0x000fd2000bf05270 */
[----:B------:R-:W-:Y:S05]  /*1620*/  BRA.U UP0, `(.L_x_19) ;  /* 0x0000000100407547 */ /* 0x000fea000b800000 */
[----:B------:R-:W2:Y:S01]  /*1630*/  LDCU.128 UR8, c[0x0][0xb10] ;  /* 0x00016200ff0877ac */ /* 0x000ea20008000c00 */
[----:B------:R-:W3:Y:S01]  /*1640*/  LDCU UR12, c[0x0][0xb0c] ;  /* 0x00016180ff0c77ac */ /* 0x000ee20008000800 */
[----:B------:R-:W4:Y:S01]  /*1650*/  LDCU UR13, c[0x0][0xb20] ;  /* 0x00016400ff0d77ac */ /* 0x000f220008000800 */
[----:B--2---:R-:W-:Y:S02]  /*1660*/  UIMAD.WIDE.U32 UR4, UR51, UR8, URZ ;  /* 0x00000008330472a5 */ /* 0x004fe4000f8e00ff */
[----:B------:R-:W-:Y:S02]  /*1670*/  UIMAD.WIDE.U32 UR6, UR26, UR11, URZ ;  /* 0x0000000b1a0672a5 */ /* 0x000fe4000f8e00ff */
[----:B---3--:R-:W-:Y:S02]  /*1680*/  UISETP.NE.AND UP0, UPT, UR12, 0x1, UPT ;  /* 0x000000010c00788c */ /* 0x008fe4000bf05270 */
[----:B------:R-:W-:-:S03]  /*1690*/  USHF.R.U32.HI UR5, URZ, UR9, UR5 ;  /* 0x00000009ff057299 */ /* 0x000fc60008011605 */
[----:B------:R-:W-:Y:S01]  /*16a0*/  UMOV UR4, UR7 ;  /* 0x0000000700047c82 */ /* 0x000fe20008000000 */
[----:B------:R-:W-:Y:S02]  /*16b0*/  USEL UR5, UR51, UR5, !UP0 ;  /* 0x0000000533057287 */ /* 0x000fe4000c000000 */
[----:B------:R-:W-:Y:S02]  /*16c0*/  UISETP.NE.AND UP0, UPT, UR10, 0x1, UPT ;  /* 0x000000010a00788c */ /* 0x000fe4000bf05270 */
[----:B----4-:R-:W-:-:S04]  /*16d0*/  USHF.R.U32.HI UR4, URZ, UR13, UR4 ;  /* 0x0000000dff047299 */ /* 0x010fc80008011604 */
[----:B------:R-:W-:-:S04]  /*16e0*/  USEL UR4, UR26, UR4, !UP0 ;  /* 0x000000041a047287 */ /* 0x000fc8000c000000 */
[----:B------:R-:W-:Y:S02]  /*16f0*/  UIADD3 UR6, UPT, UPT, UR5, -UR4, URZ ;  /* 0x8000000405067290 */ /* 0x000fe4000fffe0ff */
[----:B------:R-:W-:Y:S02]  /*1700*/  UIADD3 UR4, UPT, UPT, -UR5, UR4, URZ ;  /* 0x0000000405047290 */ /* 0x000fe4000fffe1ff */
[----:B------:R-:W-:Y:S02]  /*1710*/  UIMAD UR26, UR6, UR10, UR26 ;  /* 0x0000000a061a72a4 */ /* 0x000fe4000f8e021a */
[----:B------:R-:W-:-:S12]  /*1720*/  UIMAD UR51, UR4, UR12, UR51 ;  /* 0x0000000c043372a4 */ /* 0x000fd8000f8e0233 */
.L_x_19:
[----:B------:R-:W-:Y:S01]  /*1730*/  UISETP.NE.AND UP0, UPT, UR18, 0x2, UPT ;  /* 0x000000021200788c */ /* 0x000fe2000bf05270 */
[----:B------:R-:W-:Y:S09]  /*1740*/  BRA.U !UP6, `(.L_x_20) ;  /* 0x000000010e0c7547 */ /* 0x000ff2000b800000 */
[----:B------:R-:W-:Y:S01]  /*1750*/  UCGABAR_WAIT ;  /* 0x0000000000007dc7 */ /* 0x000fe20008000000 */
[----:B------:R-:W-:Y:S01]  /*1760*/  CCTL.IVALL ;  /* 0x00000000ff00798f */ /* 0x000fe20002000000 */
[----:B------:R-:W-:Y:S05]  /*1770*/  BRA `(.L_x_21) ;  /* 0x0000000000047947 */ /* 0x000fea0003800000 */
.L_x_20:
[----:B------:R-:W-:Y:S06]  /*1780*/  BAR.SYNC.DEFER_BLOCKING 0x0 ;  /* 0x0000000000007b1d */ /* 0x000fec0000010000 */
.L_x_21:
[----:B------:R-:W-:Y:S05]  /*1790*/  BRA.U UP0, `(.L_x_22) ;  /* 0x0000002100d47547 */ /* 0x000fea000b800000 */
[----:B------:R-:W2:Y:S01]  /*17a0*/  LDCU UR5, c[0x0][0x388] ;  /* 0x00007100ff0577ac */ /* 0x000ea20008000800 */
[----:B------:R-:W3:Y:S01]  /*17b0*/  S2UR UR7, SR_CgaCtaId ;  /* 0x00000000000779c3 */ /* 0x000ee20000008800 */
[----:B------:R-:W-:Y:S01]  /*17c0*/  PLOP3.LUT P1, PT, PT, PT, UP3, 0x80, 0x8 ;  /* 0x000000000008781c */ /* 0x000fe20003f2f038 */
[----:B------:R-:W-:Y:S01]  /*17d0*/  IMAD.MOV.U32 R3, RZ, RZ, 0x1 ;  /* 0x00000001ff037424 */ /* 0x000fe200078e00ff */
[----:B------:R-:W4:Y:S01]  /*17e0*/  LDCU UR6, c[0x0][0x38c] ;  /* 0x00007180ff0677ac */ /* 0x000f220008000800 */
[----:B------:R-:W-:Y:S01]  /*17f0*/  ISETP.EQ.OR P2, PT, R2, RZ, P3 ;  /* 0x000000ff0200720c */ /* 0x000fe20001f42670 */
[----:B------:R-:W-:Y:S01]  /*1800*/  IMAD.MOV.U32 R2, RZ, RZ, RZ ;  /* 0x000000ffff027224 */ /* 0x000fe200078e00ff */
[----:B------:R-:W-:Y:S01]  /*1810*/  PLOP3.LUT P1, PT, P1, PT, PT, 0x8, 0x80 ;  /* 0x000000000080781c */ /* 0x000fe20000f2e170 */
[----:B------:R-:W4:Y:S01]  /*1820*/  LDCU UR49, c[0x0][0x390] ;  /* 0x00007200ff3177ac */ /* 0x000f220008000800 */
[----:B------:R-:W-:Y:S02]  /*1830*/  UISETP.NE.AND UP1, UPT, UR18, URZ, UPT ;  /* 0x000000ff1200728c */ /* 0x000fe4000bf25270 */
[----:B------:R-:W-:Y:S01]  /*1840*/  USEL UR32, URZ, 0x1, UP4 ;  /* 0x00000001ff207887 */ /* 0x000fe2000a000000 */
[----:B------:R-:W1:Y:S01]  /*1850*/  LDCU UR48, c[0x0][0x370] ;  /* 0x00006e00ff3077ac */ /* 0x000e620008000800 */
[----:B--2---:R-:W-:Y:S01]  /*1860*/  UIADD3 UR5, UPT, UPT, UR5, 0x1f, URZ ;  /* 0x0000001f05057890 */ /* 0x004fe2000fffe0ff */
[----:B------:R-:W2:Y:S03]  /*1870*/  LDCU.64 UR36, c[0x0][0x348] ;  /* 0x00006900ff2477ac */ /* 0x000ea60008000a00 */
[----:B------:R-:W-:Y:S01]  /*1880*/  USHF.R.S32.HI UR4, URZ, 0x1f, UR5 ;  /* 0x0000001fff047899 */ /* 0x000fe20008011405 */
[----:B------:R-:W2:Y:S03]  /*1890*/  LDCU UR47, c[0x0][0x374] ;  /* 0x00006e80ff2f77ac */ /* 0x000ea60008000800 */
[----:B------:R-:W-:-:S02]  /*18a0*/  ULEA.HI UR4, UR4, UR5, URZ, 0x5 ;  /* 0x0000000504047291 */ /* 0x000fc4000f8f28ff */
[----:B---3--:R-:W-:Y:S02]  /*18b0*/  USHF.L.U32 UR5, UR7, 0x5, URZ ;  /* 0x0000000507057899 */ /* 0x008fe400080006ff */
[----:B------:R-:W-:Y:S02]  /*18c0*/  USHF.R.S32.HI UR4, URZ, 0x5, UR4 ;  /* 0x00000005ff047899 */ /* 0x000fe40008011404 */
[----:B-1----:R-:W-:Y:S02]  /*18d0*/  ULOP3.LUT UR52, UR5, 0x20, URZ, 0xe2, !UPT ;  /* 0x0000002005347892 */ /* 0x002fe4000f8ee2ff */
[----:B----4-:R-:W-:Y:S02]  /*18e0*/  UIMAD UR4, UR4, UR6, URZ ;  /* 0x00000006040472a4 */ /* 0x010fe4000f8e02ff */
[----:B------:R-:W-:Y:S02]  /*18f0*/  USEL UR32, UR32, 0x2, UP1 ;  /* 0x0000000220207887 */ /* 0x000fe40008800000 */
[----:B------:R-:W-:Y:S01]  /*1900*/  UIMAD UR49, UR4, UR49, URZ ;  /* 0x00000031043172a4 */ /* 0x000fe2000f8e02ff */
[----:B------:R-:W-:Y:S01]  /*1910*/  UMOV UR25, URZ ;  /* 0x000000ff00197c82 */ /* 0x000fe20008000000 */
[----:B------:R-:W-:-:S02]  /*1920*/  UMOV UR30, URZ ;  /* 0x000000ff001e7c82 */ /* 0x000fc40008000000 */
[----:B------:R-:W-:Y:S02]  /*1930*/  UISETP.NE.AND UP2, UPT, UR49, URZ, UPT ;  /* 0x000000ff3100728c */ /* 0x000fe4000bf45270 */
[----:B------:R-:W-:Y:S01]  /*1940*/  UISETP.LT.U32.AND UP0, UPT, UR49, 0x1a, UPT ;  /* 0x0000001a3100788c */ /* 0x000fe2000bf01070 */
[----:B------:R-:W-:-:S03]  /*1950*/  UMOV UR34, URZ ;  /* 0x000000ff00227c82 */ /* 0x000fc60008000000 */
[----:B------:R-:W-:-:S04]  /*1960*/  USEL UR4, UR49, 0x1a, UP0 ;  /* 0x0000001a31047887 */ /* 0x000fc80008000000 */
[----:B------:R-:W-:Y:S02]  /*1970*/  UIADD3 UR5, UPT, UPT, UR4, -0x1, URZ ;  /* 0xffffffff04057890 */ /* 0x000fe4000fffe0ff */
[----:B------:R-:W-:Y:S02]  /*1980*/  @!UP2 UIADD3 UR5, UPT, UPT, UR4, URZ, URZ ;  /* 0x000000ff0405a290 */ /* 0x000fe4000fffe0ff */
[----:B------:R-:W-:Y:S02]  /*1990*/  UIADD3 UR46, UPT, UPT, UR49, -UR4, URZ ;  /* 0x80000004312e7290 */ /* 0x000fe4000fffe0ff */
[----:B--2---:R-:W-:-:S12]  /*19a0*/  UIADD3 UR50, UPT, UPT, UR5, 0x1, URZ ;  /* 0x0000000105327890 */ /* 0x004fd8000fffe0ff */
.L_x_40:
[----:B------:R-:W1:Y:S01]  /*19b0*/  S2UR UR24, SR_CgaCtaId ;  /* 0x00000000001879c3 */ /* 0x000e620000008800 */
[----:B------:R-:W-:Y:S01]  /*19c0*/  UMOV UR4, 0x400 ;  /* 0x0000040000047882 */ /* 0x000fe20000000000 */
[----:B------:R-:W-:Y:S01]  /*19d0*/  SHF.L.U32 R0, R3, 0x1f, RZ ;  /* 0x0000001f03007819 */ /* 0x000fe200000006ff */
[----:B------:R-:W-:Y:S02]  /*19e0*/  UISETP.NE.AND UP0, UPT, UR49, URZ, UPT ;  /* 0x000000ff3100728c */ /* 0x000fe4000bf05270 */
[----:B------:R-:W-:Y:S02]  /*19f0*/  USHF.L.U32 UR35, UR51, 0x6, URZ ;  /* 0x0000000633237899 */ /* 0x000fe400080006ff */
[----:B------:R-:W-:Y:S01]  /*1a00*/  ULEA UR19, UR26, UR52, 0x6 ;  /* 0x000000341a137291 */ /* 0x000fe2000f8e30ff */
[----:B------:R-:W-:Y:S01]  /*1a10*/  UMOV UR23, URZ ;  /* 0x000000ff00177c82 */ /* 0x000fe20008000000 */
[----:B------:R-:W-:Y:S01]  /*1a20*/  UMOV UR21, URZ ;  /* 0x000000ff00157c82 */ /* 0x000fe20008000000 */
[----:B------:R-:W-:Y:S01]  /*1a30*/  UMOV UR20, URZ ;  /* 0x000000ff00147c82 */ /* 0x000fe20008000000 */
[----:B-1----:R-:W-:-:S04]  /*1a40*/  ULEA UR24, UR24, UR4, 0x18 ;  /* 0x0000000418187291 */ /* 0x002fc8000f8ec0ff */
[----:B------:R-:W-:-:S09]  /*1a50*/  ULEA UR4, UR25, UR24, 0x3 ;  /* 0x0000001819047291 */ /* 0x000fd2000f8e18ff */
[----:B------:R1:W2:Y:S01]  /*1a60*/  SYNCS.PHASECHK.TRANS64.TRYWAIT P0, [UR4+0xd0], R0 ;  /* 0x0000d000ff0075a7 */ /* 0x0002a20008001104 */
[----:B------:R-:W-:Y:S05]  /*1a70*/  BRA.U !UP0, `(.L_x_23) ;  /* 0x00000005085c7547 */ /* 0x000fea000b800000 */
[----:B------:R-:W3:Y:S01]  /*1a80*/  LDCU.128 UR8, c[0x0][0x480] ;  /* 0x00009000ff0877ac */ /* 0x000ee20008000c00 */
[----:B------:R-:W4:Y:S01]  /*1a90*/  LDCU.64 UR12, c[0x0][0x490] ;  /* 0x00009200ff0c77ac */ /* 0x000f220008000a00 */
[----:B------:R-:W1:Y:S01]  /*1aa0*/  LDCU.64 UR20, c[0x0][0x4b0] ;  /* 0x00009600ff1477ac */ /* 0x000e620008000a00 */
[----:B------:R-:W1:Y:S01]  /*1ab0*/  LDCU.64 UR16, c[0x0][0x4d0] ;  /* 0x00009a00ff1077ac */ /* 0x000e620008000a00 */
[----:B------:R-:W1:Y:S01]  /*1ac0*/  LDCU UR44, c[0x0][0x390] ;  /* 0x00007200ff2c77ac */ /* 0x000e620008000800 */
[----:B---3--:R-:W-:Y:S02]  /*1ad0*/  UIMAD.WIDE.U32 UR4, UR35, UR9, URZ ;  /* 0x00000009230472a5 */ /* 0x008fe4000f8e00ff */
[----:B------:R-:W-:Y:S01]  /*1ae0*/  UISETP.NE.AND UP0, UPT, UR8, 0x1, UPT ;  /* 0x000000010800788c */ /* 0x000fe2000bf05270 */
[----:B------:R-:W3:Y:S04]  /*1af0*/  LDCU UR45, c[0x0][0x38c] ;  /* 0x00007180ff2d77ac */ /* 0x000ee80008000800 */
[----:B------:R-:W-:Y:S01]  /*1b00*/  UMOV UR4, UR5 ;  /* 0x0000000500047c82 */ /* 0x000fe20008000000 */
[----:B------:R-:W1:Y:S01]  /*1b10*/  LDCU.64 UR14, c[0x0][0x4b8] ;  /* 0x00009700ff0e77ac */ /* 0x000e620008000a00 */
[----:B------:R-:W-:-:S02]  /*1b20*/  USHF.R.U32.HI UR6, URZ, UR10, UR4 ;  /* 0x0000000aff067299 */ /* 0x000fc40008011604 */
[----:B------:R-:W-:Y:S02]  /*1b30*/  UIADD3 UR34, UPT, UPT, UR50, UR30, URZ ;  /* 0x0000001e32227290 */ /* 0x000fe4000fffe0ff */
[----:B------:R-:W-:Y:S02]  /*1b40*/  USEL UR6, UR35, UR6, !UP0 ;  /* 0x0000000623067287 */ /* 0x000fe4000c000000 */
[----:B------:R-:W-:Y:S02]  /*1b50*/  UISETP.NE.AND UP0, UPT, UR11, 0x1, UPT ;  /* 0x000000010b00788c */ /* 0x000fe4000bf05270 */
[----:B----4-:R-:W-:Y:S02]  /*1b60*/  UIMAD.WIDE.U32 UR4, UR6, UR12, URZ ;  /* 0x0000000c060472a5 */ /* 0x010fe4000f8e00ff */
[----:B------:R-:W-:Y:S01]  /*1b70*/  UIADD3 UR7, UPT, UPT, -UR6, URZ, URZ ;  /* 0x000000ff06077290 */ /* 0x000fe2000fffe1ff */
[----:B------:R-:W-:-:S03]  /*1b80*/  UMOV UR23, URZ ;  /* 0x000000ff00177c82 */ /* 0x000fc60008000000 */
[----:B------:R-:W-:Y:S01]  /*1b90*/  UIMAD UR7, UR8, UR7, UR35 ;  /* 0x00000007080772a4 */ /* 0x000fe2000f8e0223 */
[----:B------:R-:W-:Y:S02]  /*1ba0*/  UMOV UR4, UR5 ;  /* 0x0000000500047c82 */ /* 0x000fe40008000000 */
[----:B------:R-:W-:Y:S02]  /*1bb0*/  USHF.R.U32.HI UR13, URZ, UR13, UR4 ;  /* 0x0000000dff0d7299 */ /* 0x000fe40008011604 */
[----:B------:R-:W4:Y:S02]  /*1bc0*/  LDCU.64 UR4, c[0x0][0x4d8] ;  /* 0x00009b00ff0477ac */ /* 0x000f240008000a00 */
[----:B------:R-:W-:-:S04]  /*1bd0*/  USEL UR13, UR6, UR13, !UP0 ;  /* 0x0000000d060d7287 */ /* 0x000fc8000c000000 */
[----:B------:R-:W-:-:S04]  /*1be0*/  UIADD3 UR12, UPT, UPT, -UR13, URZ, URZ ;  /* 0x000000ff0d0c7290 */ /* 0x000fc8000fffe1ff */
[----:B------:R-:W-:Y:S02]  /*1bf0*/  UIMAD UR12, UR11, UR12, UR6 ;  /* 0x0000000c0b0c72a4 */ /* 0x000fe4000f8e0206 */
[----:B-1----:R-:W-:Y:S02]  /*1c00*/  UIMAD UR11, UR7, UR20, UR16 ;  /* 0x00000014070b72a4 */ /* 0x002fe4000f8e0210 */
[----:B------:R-:W-:Y:S01]  /*1c10*/  UIMAD UR12, UR12, UR21, UR17 ;  /* 0x000000150c0c72a4 */ /* 0x000fe2000f8e0211 */
[----:B------:R-:W-:Y:S01]  /*1c20*/  UMOV UR6, UR25 ;  /* 0x0000001900067c82 */ /* 0x000fe20008000000 */
[----:B------:R-:W-:Y:S01]  /*1c30*/  UMOV UR20, URZ ;  /* 0x000000ff00147c82 */ /* 0x000fe20008000000 */
[----:B---3--:R-:W-:-:S09]  /*1c40*/  UMOV UR21, URZ ;  /* 0x000000ff00157c82 */ /* 0x008fd20008000000 */
.L_x_29:
[----:B------:R-:W-:Y:S01]  /*1c50*/  @!P3 MOV R4, 0x2000 ;  /* 0x000020000004b802 */ /* 0x000fe20000000f00 */
[----:B------:R-:W-:Y:S01]  /*1c60*/  ULEA UR9, UR6, UR24, 0x3 ;  /* 0x0000001806097291 */ /* 0x000fe2000f8e18ff */
[----:B-12---:R-:W-:Y:S11]  /*1c70*/  @P0 BRA `(.L_x_24) ;  /* 0x00000000000c0947 */ /* 0x006ff60003800000 */
[----:B------:R-:W-:Y:S04]  /*1c80*/  SHF.L.U32 R5, R3, 0x1f, RZ ;  /* 0x0000001f03057819 */ /* 0x000fe800000006ff */
[----:B------:R-:W1:Y:S02]  /*1c90*/  SYNCS.PHASECHK.TRANS64.TRYWAIT P0, [UR9+0xd0], R5 ;  /* 0x0000d005ff0075a7 */ /* 0x000e640008001109 */
[----:B-1----:R-:W-:Y:S05]  /*1ca0*/  @!P0 BRA `(.L_x_25) ;  /* 0x0000006800108947 */ /* 0x002fea0003800000 */
.L_x_24:
[----:B------:R2:W-:Y:S01]  /*1cb0*/  @!P3 SYNCS.ARRIVE.TRANS64 RZ, [UR9], R4 ;  /* 0x00000004ffffb9a7 */ /* 0x0005e20008000009 */
[----:B------:R-:W-:Y:S04]  /*1cc0*/  ULOP3.LUT UR7, UR32, 0x2, URZ, 0xfc, !UPT ;  /* 0x0000000220077892 */ /* 0x000fe8000f8efcff */
[----:B------:R-:W-:Y:S09]  /*1cd0*/  UISETP.NE.AND UP0, UPT, UR7, 0x2, UPT ;  /* 0x000000020700788c */ /* 0x000ff2000bf05270 */
[----:B------:R-:W-:Y:S05]  /*1ce0*/  BRA.U UP0, `(.L_x_26) ;  /* 0x0000000100047547 */ /* 0x000fea000b800000 */
[----:B----4-:R-:W-:Y:S05]  /*1cf0*/  BPT.TRAP 0x1 ;  /* 0x000000040000795c */ /* 0x010fea0000300000 */
.L_x_26:
[----:B------:R-:W-:Y:S04]  /*1d00*/  BSSY.RECONVERGENT B0, `(.L_x_27) ;  /* 0x0000003000007945 */ /* 0x000fe80003800200 */
[----:B------:R-:W-:Y:S05]  /*1d10*/  @P2 BRA `(.L_x_28) ;  /* 0x0000000000042947 */ /* 0x000fea0003800000 */
[----:B----4-:R-:W-:Y:S05]  /*1d20*/  BPT.TRAP 0x1 ;  /* 0x000000040000795c */ /* 0x010fea0000300000 */
.L_x_28:
[----:B----4-:R-:W-:Y:S05]  /*1d30*/  BSYNC.RECONVERGENT B0 ;  /* 0x0000000000007941 */ /* 0x010fea0003800200 */
.L_x_27:
[----:B------:R-:W-:Y:S02]  /*1d40*/  UIADD3 UR7, UPT, UPT, UR6, 0x1, URZ ;  /* 0x0000000106077890 */ /* 0x000fe4000fffe0ff */
[----:B------:R-:W-:Y:S02]  /*1d50*/  ULEA UR17, UR6, UR24, 0xc ;  /* 0x0000001806117291 */ /* 0x000fe4000f8e60ff */
[----:B------:R-:W-:Y:S02]  /*1d60*/  UISETP.NE.AND UP0, UPT, UR7, 0x1a, UPT ;  /* 0x0000001a0700788c */ /* 0x000fe4000bf05270 */
[----:B------:R-:W-:Y:S02]  /*1d70*/  UIADD3 UR28, UP1, UPT, UR36, 0x80, URZ ;  /* 0x00000080241c7890 */ /* 0x000fe4000ff3e0ff */
[----:B------:R-:W-:Y:S02]  /*1d80*/  USEL UR8, URZ, 0x1, UP0 ;  /* 0x00000001ff087887 */ /* 0x000fe40008000000 */
[----:B------:R-:W-:Y:S02]  /*1d90*/  USEL UR25, UR7, URZ, UP0 ;  /* 0x000000ff07197287 */ /* 0x000fe40008000000 */
[----:B------:R-:W-:Y:S02]  /*1da0*/  USHF.L.U32 UR10, UR23, 0x5, URZ ;  /* 0x00000005170a7899 */ /* 0x000fe400080006ff */
[----:B------:R-:W-:Y:S01]  /*1db0*/  ULEA UR7, UR25, UR24, 0x3 ;  /* 0x0000001819077291 */ /* 0x000fe2000f8e18ff */
[----:B------:R-:W-:Y:S01]  /*1dc0*/  LOP3.LUT R3, R3, UR8, RZ, 0x3c, !PT ;  /* 0x0000000803037c12 */ /* 0x000fe2000f8e3cff */
[----:B------:R-:W-:Y:S02]  /*1dd0*/  ULEA UR8, UR6, UR33, 0xb ;  /* 0x0000002106087291 */ /* 0x000fe4000f8e58ff */
[----:B------:R-:W-:Y:S01]  /*1de0*/  UIADD3.X UR29, UPT, UPT, URZ, UR37, URZ, UP1, !UPT ;  /* 0x00000025ff1d7290 */ /* 0x000fe20008ffe4ff */
[----:B-1----:R-:W-:Y:S01]  /*1df0*/  SHF.L.U32 R0, R3, 0x1f, RZ ;  /* 0x0000001f03007819 */ /* 0x002fe200000006ff */
[----:B------:R-:W-:Y:S02]  /*1e00*/  ULEA UR16, UR8, UR24, 0x1 ;  /* 0x0000001808107291 */ /* 0x000fe4000f8e08ff */
[----:B------:R-:W-:Y:S01]  /*1e10*/  UIADD3 UR8, UPT, UPT, UR17, 0x3600, URZ ;  /* 0x0000360011087890 */ /* 0x000fe2000fffe0ff */
[----:B------:R3:W1:Y:S01]  /*1e20*/  SYNCS.PHASECHK.TRANS64.TRYWAIT P0, [UR7+0xd0], R0 ;  /* 0x0000d000ff0075a7 */ /* 0x0006620008001107 */
[----:B------:R-:W-:Y:S02]  /*1e30*/  UIMAD UR7, UR20, UR14, UR4 ;  /* 0x0000000e140772a4 */ /* 0x000fe4000f8e0204 */
[----:B------:R-:W-:Y:S02]  /*1e40*/  UIMAD UR6, UR21, UR15, UR5 ;  /* 0x0000000f150672a4 */ /* 0x000fe4000f8e0205 */
[----:B------:R-:W-:Y:S02]  /*1e50*/  UIADD3 UR26, UP0, UPT, UR36, 0x180, URZ ;  /* 0x00000180241a7890 */ /* 0x000fe4000ff1e0ff */
[----:B------:R-:W-:Y:S02]  /*1e60*/  UPRMT UR6, UR7, 0x40, UR6 ;  /* 0x0000004007067896 */ /* 0x000fe40008000006 */
[----:B------:R-:W-:Y:S02]  /*1e70*/  UIADD3.X UR27, UPT, UPT, URZ, UR37, URZ, UP0, !UPT ;  /* 0x00000025ff1b7290 */ /* 0x000fe400087fe4ff */
[----:B------:R-:W-:Y:S02]  /*1e80*/  UPRMT UR6, UR6, 0x5410, URZ ;  /* 0x0000541006067896 */ /* 0x000fe400080000ff */
[----:B------:R-:W-:Y:S02]  /*1e90*/  UIADD3 UR16, UPT, UPT, UR16, 0x1d600, URZ ;  /* 0x0001d60010107890 */ /* 0x000fe4000fffe0ff */
[----:B------:R-:W-:Y:S02]  /*1ea0*/  UIADD3 UR31, UPT, UPT, UR20, 0x1, URZ ;  /* 0x00000001141f7890 */ /* 0x000fe4000fffe0ff */
[----:B------:R-:W-:Y:S02]  /*1eb0*/  UIADD3 UR22, UPT, UPT, UR21, 0x1, URZ ;  /* 0x0000000115167890 */ /* 0x000fe4000fffe0ff */
[----:B------:R-:W-:Y:S01]  /*1ec0*/  UISETP.NE.AND UP2, UPT, UR31, UR45, UPT ;  /* 0x0000002d1f00728c */ /* 0x000fe2000bf45270 */
[----:B------:R4:W-:Y:S01]  /*1ed0*/  UTMALDG.4D.IM2COL [UR8], [UR28], UR6 ;  /* 0x000000081c0073b4 */ /* 0x0009e20008058006 */
[----:B------:R-:W-:Y:S02]  /*1ee0*/  UIADD3 UR30, UPT, UPT, UR30, 0x1, URZ ;  /* 0x000000011e1e7890 */ /* 0x000fe4000fffe0ff */
[----:B------:R-:W-:Y:S01]  /*1ef0*/  UIADD3 UR7, UPT, UPT, UR23, 0x1, URZ ;  /* 0x0000000117077890 */ /* 0x000fe2000fffe0ff */
[----:B------:R-:W-:Y:S01]  /*1f00*/  UMOV UR38, 0x30000 ;  /* 0x0003000000267882 */ /* 0x000fe20000000000 */
[----:B------:R-:W-:Y:S01]  /*1f10*/  UMOV UR40, 0x0 ;  /* 0x0000000000287882 */ /* 0x000fe20000000000 */
[----:B------:R-:W-:Y:S01]  /*1f20*/  UMOV UR41, 0x10000000 ;  /* 0x1000000000297882 */ /* 0x000fe20000000000 */
[----:B------:R-:W-:Y:S01]  /*1f30*/  UMOV UR17, UR9 ;  /* 0x0000000900117c82 */ /* 0x000fe20008000000 */
[----:B------:R-:W-:Y:S02]  /*1f40*/  UMOV UR18, UR10 ;  /* 0x0000000a00127c82 */ /* 0x000fe40008000000 */
[----:B------:R-:W-:Y:S01]  /*1f50*/  @UP2 UIADD3 UR22, UPT, UPT, UR21, URZ, URZ ;  /* 0x000000ff15162290 */ /* 0x000fe2000fffe0ff */
[----:B------:R2:W-:Y:S03]  /*1f60*/  UTMALDG.4D.MULTICAST [UR16], [UR26], UR38, desc[UR40] ;  /* 0x000028101a0073b4 */ /* 0x0005e60008019826 */
[----:B------:R-:W-:Y:S11]  /*1f70*/  UISETP.NE.AND UP0, UPT, UR22, UR44, UPT ;  /* 0x0000002c1600728c */ /* 0x000ff6000bf05270 */
[----:B------:R-:W-:Y:S07]  /*1f80*/  @UP0 UIADD3 UR7, UPT, UPT, UR23, URZ, URZ ;  /* 0x000000ff17070290 */ /* 0x000fee000fffe0ff */
[----:B------:R-:W-:Y:S01]  /*1f90*/  UMOV UR23, UR7 ;  /* 0x0000000700177c82 */ /* 0x000fe20008000000 */
[----:B----4-:R-:W-:Y:S01]  /*1fa0*/  UMOV UR6, UR25 ;  /* 0x0000001900067c82 */ /* 0x010fe20008000000 */
[----:B--2---:R-:W-:Y:S02]  /*1fb0*/  USEL UR21, UR22, URZ, UP0 ;  /* 0x000000ff16157287 */ /* 0x004fe40008000000 */
[----:B------:R-:W-:Y:S02]  /*1fc0*/  UISETP.NE.AND UP0, UPT, UR30, UR34, UPT ;  /* 0x000000221e00728c */ /* 0x000fe4000bf05270 */
[----:B------:R-:W-:Y:S07]  /*1fd0*/  USEL UR20, UR31, URZ, UP2 ;  /* 0x000000ff1f147287 */ /* 0x000fee0009000000 */
[----:B---3--:R-:W-:Y:S05]  /*1fe0*/  BRA.U UP0, `(.L_x_29) ;  /* 0xfffffffd00187547 */ /* 0x008fea000b83ffff */
.L_x_23:
[----:B------:R-:W-:Y:S01]  /*1ff0*/  ULEA UR4, UR25, UR24, 0x3 ;  /* 0x0000001819047291 */ /* 0x000fe2000f8e18ff */
[----:B-1----:R-:W-:Y:S01]  /*2000*/  SHF.L.U32 R0, R3, 0x1f, RZ ;  /* 0x0000001f03007819 */ /* 0x002fe200000006ff */
[----:B------:R-:W-:Y:S01]  /*2010*/  @!P1 SYNCS.ARRIVE.TRANS64.A1T0 RZ, [UR24+0x1d8], RZ ;  /* 0x0001d8ffffff99a7 */ /* 0x000fe20008100018 */
[----:B------:R-:W-:-:S06]  /*2020*/  UISETP.GE.AND UP0, UPT, UR46, 0x1, UPT ;  /* 0x000000012e00788c */ /* 0x000fcc000bf06270 */
[----:B--2---:R1:W2:Y:S03]  /*2030*/  SYNCS.PHASECHK.TRANS64.TRYWAIT P0, [UR4+0xd0], R0 ;  /* 0x0000d000ff0075a7 */ /* 0x0042a60008001104 */
        /* <DEDUP_REMOVED lines=17> */
[----:B------:R-:W-:-:S03]  /*2150*/  UMOV UR31, UR46 ;  /* 0x0000002e001f7c82 */ /* 0x000fc60008000000 */
        /* <DEDUP_REMOVED lines=9> */
[----:B---3--:R-:W-:-:S11]  /*21f0*/  UMOV UR6, UR25 ;  /* 0x0000001900067c82 */ /* 0x008fd60008000000 */
.L_x_36:
[----:B------:R-:W-:Y:S01]  /*2200*/  @!P3 MOV R4, 0x2000 ;  /* 0x000020000004b802 */ /* 0x000fe20000000f00 */
[----:B------:R-:W-:Y:S01]  /*2210*/  ULEA UR9, UR6, UR24, 0x3 ;  /* 0x0000001806097291 */ /* 0x000fe2000f8e18ff */
[----:B-12---:R-:W-:Y:S11]  /*2220*/  @P0 BRA `(.L_x_31) ;  /* 0x00000000000c0947 */ /* 0x006ff60003800000 */
[----:B------:R-:W-:Y:S04]  /*2230*/  SHF.L.U32 R5, R3, 0x1f, RZ ;  /* 0x0000001f03057819 */ /* 0x000fe800000006ff */
[----:B------:R-:W1:Y:S02]  /*2240*/  SYNCS.PHASECHK.TRANS64.TRYWAIT P0, [UR9+0xd0], R5 ;  /* 0x0000d005ff0075a7 */ /* 0x000e640008001109 */
[----:B-1----:R-:W-:Y:S05]  /*2250*/  @!P0 BRA `(.L_x_32) ;  /* 0x0000006000bc8947 */ /* 0x002fea0003800000 */
.L_x_31:
[----:B------:R2:W-:Y:S01]  /*2260*/  @!P3 SYNCS.ARRIVE.TRANS64 RZ, [UR9], R4 ;  /* 0x00000004ffffb9a7 */ /* 0x0005e20008000009 */
[----:B------:R-:W-:Y:S04]  /*2270*/  ULOP3.LUT UR7, UR32, 0x2, URZ, 0xfc, !UPT ;  /* 0x0000000220077892 */ /* 0x000fe8000f8efcff */
[----:B------:R-:W-:Y:S09]  /*2280*/  UISETP.NE.AND UP0, UPT, UR7, 0x2, UPT ;  /* 0x000000020700788c */ /* 0x000ff2000bf05270 */
[----:B------:R-:W-:Y:S05]  /*2290*/  BRA.U UP0, `(.L_x_33) ;  /* 0x0000000100047547 */ /* 0x000fea000b800000 */
[----:B----4-:R-:W-:Y:S05]  /*22a0*/  BPT.TRAP 0x1 ;  /* 0x000000040000795c */ /* 0x010fea0000300000 */
.L_x_33:
[----:B------:R-:W-:Y:S04]  /*22b0*/  BSSY.RECONVERGENT B0, `(.L_x_34) ;  /* 0x0000003000007945 */ /* 0x000fe80003800200 */
[----:B------:R-:W-:Y:S05]  /*22c0*/  @P2 BRA `(.L_x_35) ;  /* 0x0000000000042947 */ /* 0x000fea0003800000 */
[----:B----4-:R-:W-:Y:S05]  /*22d0*/  BPT.TRAP 0x1 ;  /* 0x000000040000795c */ /* 0x010fea0000300000 */
.L_x_35:
[----:B----4-:R-:W-:Y:S05]  /*22e0*/  BSYNC.RECONVERGENT B0 ;  /* 0x0000000000007941 */ /* 0x010fea0003800200 */
.L_x_34:
        /* <DEDUP_REMOVED lines=12> */
[----:B------:R-:W-:Y:S02]  /*23b0*/  UIADD3 UR8, UPT, UPT, UR8, 0x3600, URZ ;  /* 0x0000360008087890 */ /* 0x000fe4000fffe0ff */
[----:B------:R-:W-:Y:S01]  /*23c0*/  UIADD3 UR26, UP0, UPT, UR36, 0x180, URZ ;  /* 0x00000180241a7890 */ /* 0x000fe2000ff1e0ff */
[----:B------:R3:W1:Y:S01]  /*23d0*/  SYNCS.PHASECHK.TRANS64.TRYWAIT P0, [UR7+0xd0], R0 ;  /* 0x0000d000ff0075a7 */ /* 0x0006620008001107 */
[----:B------:R-:W-:Y:S02]  /*23e0*/  UIMAD UR7, UR20, UR14, UR4 ;  /* 0x0000000e140772a4 */ /* 0x000fe4000f8e0204 */
[----:B------:R-:W-:Y:S02]  /*23f0*/  UIMAD UR6, UR21, UR15, UR5 ;  /* 0x0000000f150672a4 */ /* 0x000fe4000f8e0205 */
[----:B------:R-:W-:Y:S02]  /*2400*/  ULEA UR16, UR16, UR24, 0x1 ;  /* 0x0000001810107291 */ /* 0x000fe4000f8e08ff */
        /* <DEDUP_REMOVED lines=8> */
[----:B------:R-:W-:Y:S01]  /*2490*/  UIADD3 UR7, UPT, UPT, UR23, 0x1, URZ ;  /* 0x0000000117077890 */ /* 0x000fe2000fffe0ff */
[----:B------:R-:W-:Y:S01]  /*24a0*/  UMOV UR35, 0x30000 ;  /* 0x0003000000237882 */ /* 0x000fe20000000000 */
[----:B------:R-:W-:Y:S01]  /*24b0*/  UMOV UR40, 0x0 ;  /* 0x0000000000287882 */ /* 0x000fe20000000000 */
[----:B------:R-:W-:Y:S01]  /*24c0*/  UMOV UR41, 0x10000000 ;  /* 0x1000000000297882 */ /* 0x000fe20000000000 */
[----:B------:R-:W-:Y:S01]  /*24d0*/  UMOV UR17, UR9 ;  /* 0x0000000900117c82 */ /* 0x000fe20008000000 */
[----:B------:R-:W-:Y:S02]  /*24e0*/  UMOV UR18, UR10 ;  /* 0x0000000a00127c82 */ /* 0x000fe40008000000 */
[----:B------:R2:W-:Y:S02]  /*24f0*/  UTMALDG.4D.MULTICAST [UR16], [UR26], UR35, desc[UR40] ;  /* 0x000028101a0073b4 */ /* 0x0005e40008019823 */
[----:B------:R-:W-:Y:S04]  /*2500*/  @UP2 UIADD3 UR22, UPT, UPT, UR21, URZ, URZ ;  /* 0x000000ff15162290 */ /* 0x000fe8000fffe0ff */
[----:B------:R-:W-:Y:S11]  /*2510*/  UISETP.NE.AND UP0, UPT, UR22, UR38, UPT ;  /* 0x000000261600728c */ /* 0x000ff6000bf05270 */
[----:B------:R-:W-:Y:S07]  /*2520*/  @UP0 UIADD3 UR7, UPT, UPT, UR23, URZ, URZ ;  /* 0x000000ff17070290 */ /* 0x000fee000fffe0ff */
[----:B------:R-:W-:Y:S01]  /*2530*/  UMOV UR23, UR7 ;  /* 0x0000000700177c82 */ /* 0x000fe20008000000 */
[----:B----4-:R-:W-:Y:S02]  /*2540*/  UIADD3 UR6, UPT, UPT, UR31, -0x1, URZ ;  /* 0xffffffff1f067890 */ /* 0x010fe4000fffe0ff */
[----:B--2---:R-:W-:Y:S02]  /*2550*/  USEL UR21, UR22, URZ, UP0 ;  /* 0x000000ff16157287 */ /* 0x004fe40008000000 */
[----:B------:R-:W-:Y:S02]  /*2560*/  UISETP.GT.U32.AND UP0, UPT, UR31, 0x1, UPT ;  /* 0x000000011f00788c */ /* 0x000fe4000bf04070 */
[----:B------:R-:W-:Y:S01]  /*2570*/  USEL UR20, UR30, URZ, UP2 ;  /* 0x000000ff1e147287 */ /* 0x000fe20009000000 */
[----:B------:R-:W-:Y:S01]  /*2580*/  UMOV UR31, UR6 ;  /* 0x00000006001f7c82 */ /* 0x000fe20008000000 */
[----:B------:R-:W-:Y:S05]  /*2590*/  UMOV UR6, UR25 ;  /* 0x0000001900067c82 */ /* 0x000fea0008000000 */
[----:B---3--:R-:W-:Y:S05]  /*25a0*/  BRA.U UP0, `(.L_x_36) ;  /* 0xfffffffd00147547 */ /* 0x008fea000b83ffff */
.L_x_30:
[----:B------:R-:W-:Y:S01]  /*25b0*/  SHF.L.U32 R4, R2, 0x1f, RZ ;  /* 0x0000001f02047819 */ /* 0x000fe200000006ff */
[----:B------:R-:W-:-:S03]  /*25c0*/  NOP ;  /* 0x0000000000007918 */ /* 0x000fc60000000000 */
[----:B-12---:R-:W1:Y:S02]  /*25d0*/  SYNCS.PHASECHK.TRANS64.TRYWAIT P0, [UR24+0x1e0], R4 ;  /* 0x0001e004ff0075a7 */ /* 0x006e640008001118 */
[----:B-1----:R-:W-:Y:S05]  /*25e0*/  @!P0 BRA `(.L_x_37) ;  /* 0x0000005c00f08947 */ /* 0x002fea0003800000 */
.L_x_140:
[----:B-1----:R-:W1:Y:S01]  /*25f0*/  LDS.128 R4, [UR24+0x220] ;  /* 0x00022018ff047984 */ /* 0x002e620008000c00 */
[----:B------:R-:W-:Y:S02]  /*2600*/  UIADD3 UR4, UPT, UPT, UR24, 0x1e8, URZ ;  /* 0x000001e818047890 */ /* 0x000fe4000fffe0ff */
[----:B------:R-:W-:Y:S01]  /*2610*/  UISETP.GE.AND UP0, UPT, UR39, 0x1, UPT ;  /* 0x000000012700788c */ /* 0x000fe2000bf06270 */
[----:B------:R-:W-:Y:S01]  /*2620*/  @!PT LDS RZ, [RZ] ;  /* 0x00000000fffff984 */ /* 0x000fe20000000800 */
[----:B------:R-:W-:Y:S01]  /*2630*/  @!PT LDS RZ, [RZ] ;  /* 0x00000000fffff984 */ /* 0x000fe20000000800 */
[----:B------:R-:W-:Y:S01]  /*2640*/  @!PT LDS RZ, [RZ] ;  /* 0x00000000fffff984 */ /* 0x000fe20000000800 */
[----:B------:R-:W-:Y:S01]  /*2650*/  @!PT LDS RZ, [RZ] ;  /* 0x00000000fffff984 */ /* 0x000fe20000000800 */
[----:B------:R2:W-:Y:S06]  /*2660*/  MEMBAR.ALL.CTA ;  /* 0x0000000000007992 */ /* 0x0005ec0000008000 */
[----:B--2---:R-:W2:Y:S01]  /*2670*/  FENCE.VIEW.ASYNC.S ;  /* 0x00000000000073c6 */ /* 0x004ea20000000000 */
[----:B------:R-:W-:-:S09]  /*2680*/  UPRMT UR4, URZ, 0x654, UR4 ;  /* 0x00000654ff047896 */ /* 0x000fd20008000004 */
[----:B--2---:R-:W-:Y:S01]  /*2690*/  SYNCS.ARRIVE.TRANS64.RED.A1T0 RZ, [UR4], RZ ;  /* 0x000000ffffff79a7 */ /* 0x004fe20008100404 */
[----:B-1----:R-:W-:-:S13]  /*26a0*/  LOP3.LUT P0, RZ, R6, 0x1, RZ, 0xc0, !PT ;  /* 0x0000000106ff7812 */ /* 0x002fda000780c0ff */
[----:B------:R-:W-:Y:S01]  /*26b0*/  VOTEU.ANY UP1, P0 ;  /* 0x0000000000ff7886 */ /* 0x000fe20000020100 */
[----:B------:R-:W-:-:S13]  /*26c0*/  PLOP3.LUT P0, PT, PT, PT, UP1, 0x80, 0x8 ;  /* 0x000000000008781c */ /* 0x000fda0003f0f018 */
[----:B------:R-:W-:Y:S02]  /*26d0*/  @P0 MOV R0, R4 ;  /* 0x0000000400000202 */ /* 0x000fe40000000f00 */
[----:B------:R-:W-:Y:S02]  /*26e0*/  @P0 LOP3.LUT R4, R5, 0xffff, RZ, 0xc0, !PT ;  /* 0x0000ffff05040812 */ /* 0x000fe400078ec0ff */
[----:B------:R-:W-:Y:S02]  /*26f0*/  @P0 R2UR UR6, R0 ;  /* 0x00000000000602ca */ /* 0x000fe400000e0000 */
[----:B------:R-:W-:-:S11]  /*2700*/  @P0 R2UR UR5, R4 ;  /* 0x00000000040502ca */ /* 0x000fd600000e0000 */
[----:B------:R-:W-:Y:S02]  /*2710*/  @UP1 UMOV UR43, UR6 ;  /* 0x00000006002b1c82 */ /* 0x000fe40008000000 */
[----:B------:R-:W-:Y:S01]  /*2720*/  @UP1 UMOV UR42, UR5 ;  /* 0x00000005002a1c82 */ /* 0x000fe20008000000 */
[----:B------:R-:W-:Y:S05]  /*2730*/  BRA.U !UP0, `(.L_x_38) ;  /* 0x0000000108d47547 */ /* 0x000fea000b800000 */
[----:B------:R-:W1:Y:S01]  /*2740*/  LDCU.128 UR16, c[0x0][0xb10] ;  /* 0x00016200ff1077ac */ /* 0x000e620008000c00 */
[----:B------:R-:W2:Y:S01]  /*2750*/  LDCU UR21, c[0x0][0xb20] ;  /* 0x00016400ff1577ac */ /* 0x000ea20008000800 */
[----:B------:R-:W3:Y:S01]  /*2760*/  LDCU UR20, c[0x0][0xb0c] ;  /* 0x00016180ff1477ac */ /* 0x000ee20008000800 */
[----:B------:R-:W4:Y:S01]  /*2770*/  LDCU.64 UR8, c[0x0][0xb28] ;  /* 0x00016500ff0877ac */ /* 0x000f220008000a00 */
[----:B------:R-:W-:Y:S02]  /*2780*/  UISETP.NE.AND UP3, UPT, UR39, 0x1, UPT ;  /* 0x000000012700788c */ /* 0x000fe4000bf65270 */
[----:B-1----:R-:W-:Y:S02]  /*2790*/  UIMAD.WIDE.U32 UR4, UR47, UR19, URZ ;  /* 0x000000132f0472a5 */ /* 0x002fe4000f8e00ff */
[----:B------:R-:W-:Y:S02]  /*27a0*/  UIMAD.WIDE.U32 UR6, UR48, UR16, URZ ;  /* 0x00000010300672a5 */ /* 0x000fe4000f8e00ff */
[----:B------:R-:W-:-:S02]  /*27b0*/  UISETP.NE.AND UP0, UPT, UR18, 0x1, UPT ;  /* 0x000000011200788c */ /* 0x000fc4000bf05270 */
[----:B------:R-:W-:Y:S01]  /*27c0*/  UIMAD.WIDE.U32 UR14, UR42, UR19, URZ ;  /* 0x000000132a0e72a5 */ /* 0x000fe2000f8e00ff */
[----:B------:R-:W-:Y:S02]  /*27d0*/  UMOV UR4, UR5 ;  /* 0x0000000500047c82 */ /* 0x000fe40008000000 */
[----:B------:R-:W-:Y:S01]  /*27e0*/  UMOV UR6, UR7 ;  /* 0x0000000700067c82 */ /* 0x000fe20008000000 */
[----:B--2---:R-:W-:Y:S02]  /*27f0*/  USHF.R.U32.HI UR4, URZ, UR21, UR4 ;  /* 0x00000015ff047299 */ /* 0x004fe40008011604 */
[----:B---3--:R-:W-:Y:S02]  /*2800*/  UISETP.NE.AND UP2, UPT, UR20, 0x1, UPT ;  /* 0x000000011400788c */ /* 0x008fe4000bf45270 */
[----:B------:R-:W-:Y:S02]  /*2810*/  USHF.R.U32.HI UR6, URZ, UR17, UR6 ;  /* 0x00000011ff067299 */ /* 0x000fe40008011606 */
[----:B------:R-:W-:-:S02]  /*2820*/  USEL UR5, UR47, UR4, !UP0 ;  /* 0x000000042f057287 */ /* 0x000fc4000c000000 */
[----:B------:R-:W-:Y:S02]  /*2830*/  USEL UR6, UR48, UR6, !UP2 ;  /* 0x0000000630067287 */ /* 0x000fe4000d000000 */
[----:B----4-:R-:W-:Y:S01]  /*2840*/  UIMAD.WIDE.U32 UR10, UR5, UR8, URZ ;  /* 0x00000008050a72a5 */ /* 0x010fe2000f8e00ff */
[----:B------:R-:W-:Y:S01]  /*2850*/  UMOV UR4, UR15 ;  /* 0x0000000f00047c82 */ /* 0x000fe20008000000 */
[----:B------:R-:W-:Y:S02]  /*2860*/  UIMAD.WIDE.U32 UR12, UR43, UR16, URZ ;  /* 0x000000102b0c72a5 */ /* 0x000fe4000f8e00ff */
[----:B------:R-:W-:-:S03]  /*2870*/  UIMAD.WIDE.U32 UR14, UR6, UR8, URZ ;  /* 0x00000008060e72a5 */ /* 0x000fc6000f8e00ff */
[----:B------:R-:W-:Y:S01]  /*2880*/  UMOV UR10, UR11 ;  /* 0x0000000b000a7c82 */ /* 0x000fe20008000000 */
[----:B------:R-:W-:Y:S02]  /*2890*/  USHF.R.U32.HI UR4, URZ, UR21, UR4 ;  /* 0x00000015ff047299 */ /* 0x000fe40008011604 */
[----:B------:R-:W-:Y:S01]  /*28a0*/  @UP3 USHF.R.U32.HI UR5, URZ, UR9, UR10 ;  /* 0x00000009ff053299 */ /* 0x000fe2000801160a */
[----:B------:R-:W-:Y:S01]  /*28b0*/  UMOV UR12, UR13 ;  /* 0x0000000d000c7c82 */ /* 0x000fe20008000000 */
[----:B------:R-:W-:Y:S01]  /*28c0*/  UMOV UR14, UR15 ;  /* 0x0000000f000e7c82 */ /* 0x000fe20008000000 */
[----:B------:R-:W-:Y:S02]  /*28d0*/  USHF.R.U32.HI UR17, URZ, UR17, UR12 ;  /* 0x00000011ff117299 */ /* 0x000fe4000801160c */
[----:B------:R-:W-:Y:S02]  /*28e0*/  USEL UR4, UR42, UR4, !UP0 ;  /* 0x000000042a047287 */ /* 0x000fe4000c000000 */
[----:B------:R-:W-:-:S02]  /*28f0*/  @UP3 USHF.R.U32.HI UR6, URZ, UR9, UR14 ;  /* 0x00000009ff063299 */ /* 0x000fc4000801160e */
[----:B------:R-:W-:Y:S02]  /*2900*/  UIMAD UR7, UR39, UR5, URZ ;  /* 0x00000005270772a4 */ /* 0x000fe4000f8e02ff */
[----:B------:R-:W-:Y:S02]  /*2910*/  USEL UR5, UR43, UR17, !UP2 ;  /* 0x000000112b057287 */ /* 0x000fe4000d000000 */
[----:B------:R-:W-:Y:S02]  /*2920*/  UIMAD UR10, UR39, UR6, URZ ;  /* 0x00000006270a72a4 */ /* 0x000fe4000f8e02ff */
[----:B------:R-:W-:Y:S02]  /*2930*/  UISETP.GE.AND UP0, UPT, UR4, UR7, UPT ;  /* 0x000000070400728c */ /* 0x000fe4000bf06270 */
[----:B------:R-:W-:Y:S02]  /*2940*/  UIMAD.WIDE.U32 UR12, UR4, UR8, URZ ;  /* 0x00000008040c72a5 */ /* 0x000fe4000f8e00ff */
[----:B------:R-:W-:-:S02]  /*2950*/  UISETP.GE.OR UP0, UPT, UR5, UR10, UP0 ;  /* 0x0000000a0500728c */ /* 0x000fc40008706670 */
[----:B------:R-:W-:Y:S02]  /*2960*/  UIMAD.WIDE.U32 UR10, UR5, UR8, URZ ;  /* 0x00000008050a72a5 */ /* 0x000fe4000f8e00ff */
[----:B------:R-:W-:Y:S01]  /*2970*/  UIADD3 UR12, UPT, UPT, -UR4, URZ, URZ ;  /* 0x000000ff040c7290 */ /* 0x000fe2000fffe1ff */
[----:B------:R-:W-:Y:S01]  /*2980*/  UMOV UR8, UR13 ;  /* 0x0000000d00087c82 */ /* 0x000fe20008000000 */
[----:B------:R-:W-:Y:S02]  /*2990*/  UIADD3 UR10, UPT, UPT, -UR5, URZ, URZ ;  /* 0x000000ff050a7290 */ /* 0x000fe4000fffe1ff */
[----:B------:R-:W-:-:S03]  /*29a0*/  USHF.R.U32.HI UR8, URZ, UR9, UR8 ;  /* 0x00000009ff087299 */ /* 0x000fc60008011608 */
[----:B------:R-:W-:Y:S01]  /*29b0*/  @!UP0 UMOV UR7, UR11 ;  /* 0x0000000b00078c82 */ /* 0x000fe20008000000 */
[----:B------:R-:W-:Y:S02]  /*29c0*/  UIMAD UR12, UR18, UR12, UR42 ;  /* 0x0000000c120c72a4 */ /* 0x000fe4000f8e022a */
[----:B------:R-:W-:Y:S02]  /*29d0*/  USEL UR8, UR4, UR8, !UP3 ;  /* 0x0000000804087287 */ /* 0x000fe4000d800000 */
[----:B------:R-:W-:Y:S02]  /*29e0*/  @!UP0 USHF.R.U32.HI UR7, URZ, UR9, UR7 ;  /* 0x00000009ff078299 */ /* 0x000fe40008011607 */
[----:B------:R-:W-:Y:S02]  /*29f0*/  UIADD3 UR9, UPT, UPT, -UR8, URZ, URZ ;  /* 0x000000ff08097290 */ /* 0x000fe4000fffe1ff */
[----:B------:R-:W-:Y:S02]  /*2a00*/  @!UP0 USEL UR7, UR5, UR7, !UP3 ;  /* 0x0000000705078287 */ /* 0x000fe4000d800000 */
[----:B------:R-:W-:-:S02]  /*2a10*/  UIMAD UR9, UR39, UR9, UR4 ;  /* 0x00000009270972a4 */ /* 0x000fc4000f8e0204 */
[----:B------:R-:W-:Y:S02]  /*2a20*/  @!UP0 UIADD3 UR8, UPT, UPT, UR8, -UR7, URZ ;  /* 0x8000000708088290 */ /* 0x000fe4000fffe0ff */
[----:B------:R-:W-:Y:S02]  /*2a30*/  @!UP0 UIMAD UR7, UR9, UR6, UR7 ;  /* 0x00000006090782a4 */ /* 0x000fe4000f8e0207 */
[----:B------:R-:W-:Y:S02]  /*2a40*/  @!UP0 UIMAD UR4, UR39, UR8, UR5 ;  /* 0x00000008270482a4 */ /* 0x000fe4000f8e0205 */
[----:B------:R-:W-:Y:S02]  /*2a50*/  UIMAD UR6, UR20, UR10, UR43 ;  /* 0x0000000a140672a4 */ /* 0x000fe4000f8e022b */
[----:B------:R-:W-:Y:S01]  /*2a60*/  UIMAD UR42, UR4, UR18, UR12 ;  /* 0x00000012042a72a4 */ /* 0x000fe2000f8e020c */
[----:B------:R-:W-:Y:S02]  /*2a70*/  @!UP0 UMOV UR5, UR7 ;  /* 0x0000000700058c82 */ /* 0x000fe40008000000 */
[----:B------:R-:W-:-:S12]  /*2a80*/  UIMAD UR43, UR5, UR20, UR6 ;  /* 0x00000014052b72a4 */ /* 0x000fd8000f8e0206 */
.L_x_38:
[----:B------:R-:W1:Y:S02]  /*2a90*/  LDCU UR4, c[0x0][0xb30] ;  /* 0x00016600ff0477ac */ /* 0x000e640008000800 */
[----:B-1----:R-:W-:-:S09]  /*2aa0*/  UISETP.NE.AND UP0, UPT, UR4, 0x1, UPT ;  /* 0x000000010400788c */ /* 0x002fd2000bf05270 */
[----:B------:R-:W-:Y:S05]  /*2ab0*/  BRA.U UP0, `(.L_x_39) ;  /* 0x0000000100447547 */ /* 0x000fea000b800000 */
[----:B------:R-:W1:Y:S01]  /*2ac0*/  LDCU.128 UR8, c[0x0][0xb10] ;  /* 0x00016200ff0877ac */ /* 0x000e620008000c00 */
[----:B------:R-:W2:Y:S01]  /*2ad0*/  LDCU UR12, c[0x0][0xb0c] ;  /* 0x00016180ff0c77ac */ /* 0x000ea20008000800 */
[----:B------:R-:W3:Y:S01]  /*2ae0*/  LDCU UR13, c[0x0][0xb20] ;  /* 0x00016400ff0d77ac */ /* 0x000ee20008000800 */
[----:B-1----:R-:W-:Y:S02]  /*2af0*/  UIMAD.WIDE.U32 UR6, UR43, UR8, URZ ;  /* 0x000000082b0672a5 */ /* 0x002fe4000f8e00ff */
[----:B------:R-:W-:Y:S02]  /*2b00*/  UIMAD.WIDE.U32 UR4, UR42, UR11, URZ ;  /* 0x0000000b2a0472a5 */ /* 0x000fe4000f8e00ff */
[----:B--2---:R-:W-:Y:S02]  /*2b10*/  UISETP.NE.AND UP2, UPT, UR12, 0x1, UPT ;  /* 0x000000010c00788c */ /* 0x004fe4000bf45270 */
[----:B------:R-:W-:Y:S01]  /*2b20*/  UISETP.NE.AND UP0, UPT, UR10, 0x1, UPT ;  /* 0x000000010a00788c */ /* 0x000fe2000bf05270 */
[----:B------:R-:W-:-:S02]  /*2b30*/  UMOV UR6, UR7 ;  /* 0x0000000700067c82 */ /* 0x000fc40008000000 */
[----:B------:R-:W-:Y:S01]  /*2b40*/  UMOV UR4, UR5 ;  /* 0x0000000500047c82 */ /* 0x000fe20008000000 */
[----:B------:R-:W-:Y:S02]  /*2b50*/  USHF.R.U32.HI UR6, URZ, UR9, UR6 ;  /* 0x00000009ff067299 */ /* 0x000fe40008011606 */
[----:B---3--:R-:W-:Y:S02]  /*2b60*/  USHF.R.U32.HI UR4, URZ, UR13, UR4 ;  /* 0x0000000dff047299 */ /* 0x008fe40008011604 */
[----:B------:R-:W-:Y:S02]  /*2b70*/  USEL UR5, UR43, UR6, !UP2 ;  /* 0x000000062b057287 */ /* 0x000fe4000d000000 */
[----:B------:R-:W-:-:S04]  /*2b80*/  USEL UR4, UR42, UR4, !UP0 ;  /* 0x000000042a047287 */ /* 0x000fc8000c000000 */
[----:B------:R-:W-:Y:S02]  /*2b90*/  UIADD3 UR6, UPT, UPT, UR5, -UR4, URZ ;  /* 0x8000000405067290 */ /* 0x000fe4000fffe0ff */
[----:B------:R-:W-:Y:S02]  /*2ba0*/  UIADD3 UR4, UPT, UPT, -UR5, UR4, URZ ;  /* 0x0000000405047290 */ /* 0x000fe4000fffe1ff */
[----:B------:R-:W-:Y:S02]  /*2bb0*/  UIMAD UR42, UR6, UR10, UR42 ;  /* 0x0000000a062a72a4 */ /* 0x000fe4000f8e022a */
[----:B------:R-:W-:-:S12]  /*2bc0*/  UIMAD UR43, UR4, UR12, UR43 ;  /* 0x0000000c042b72a4 */ /* 0x000fd8000f8e022b */
.L_x_39:
[----:B------:R-:W-:Y:S01]  /*2bd0*/  R2UR UR5, R55 ;  /* 0x00000000370572ca */ /* 0x000fe200000e0000 */
[----:B------:R-:W-:Y:S01]  /*2be0*/  UMOV UR30, UR34 ;  /* 0x00000022001e7c82 */ /* 0x000fe20008000000 */
[----:B------:R-:W-:Y:S02]  /*2bf0*/  R2UR UR4, R54 ;  /* 0x00000000360472ca */ /* 0x000fe400000e0000 */
[----:B------:R-:W-:Y:S02]  /*2c00*/  PLOP3.LUT P1, PT, PT, PT, PT, 0x80, 0x8 ;  /* 0x000000000008781c */ /* 0x000fe40003f2f070 */
[----:B------:R-:W-:-:S07]  /*2c10*/  LOP3.LUT R2, R2, 0x1, RZ, 0x3c, !PT ;  /* 0x0000000102027812 */ /* 0x000fce00078e3cff */
[----:B------:R-:W-:Y:S02]  /*2c20*/  UIADD3 UR51, UPT, UPT, UR43, UR5, URZ ;  /* 0x000000052b337290 */ /* 0x000fe4000fffe0ff */
[----:B------:R-:W-:Y:S01]  /*2c30*/  UIADD3 UR26, UPT, UPT, UR42, UR4, URZ ;  /* 0x000000042a1a7290 */ /* 0x000fe2000fffe0ff */
[----:B------:R-:W-:Y:S11]  /*2c40*/  BRA.U UP1, `(.L_x_40) ;  /* 0xffffffed01587547 */ /* 0x000ff6000b83ffff */
[----:B------:R-:W-:Y:S01]  /*2c50*/  UIADD3 UR24, UPT, UPT, UR24, 0xd0, URZ ;  /* 0x000000d018187890 */ /* 0x000fe2000fffe0ff */
[----:B------:R-:W-:-:S03]  /*2c60*/  SHF.L.U32 R2, R3, 0x1f, RZ ;  /* 0x0000001f03027819 */ /* 0x000fc600000006ff */
[----:B------:R-:W-:-:S09]  /*2c70*/  ULEA UR4, UR25, UR24, 0x3 ;  /* 0x0000001819047291 */ /* 0x000fd2000f8e18ff */
[----:B------:R-:W1:Y:S02]  /*2c80*/  SYNCS.PHASECHK.TRANS64.TRYWAIT P0, [UR4], R2 ;  /* 0x00000002ff0075a7 */ /* 0x000e640008001104 */
[----:B-1----:R-:W-:Y:S05]  /*2c90*/  @!P0 BRA `(.L_x_41) ;  /* 0x00000058005c8947 */ /* 0x002fea0003800000 */
.L_x_142:
[----:B------:R-:W-:-:S04]  /*2ca0*/  UIADD3 UR4, UPT, UPT, UR25, 0x1, URZ ;  /* 0x0000000119047890 */ /* 0x000fc8000fffe0ff */
[----:B------:R-:W-:-:S04]  /*2cb0*/  UISETP.NE.AND UP0, UPT, UR4, 0x1a, UPT ;  /* 0x0000001a0400788c */ /* 0x000fc8000bf05270 */
[----:B------:R-:W-:Y:S02]  /*2cc0*/  USEL UR6, URZ, 0x1, UP0 ;  /* 0x00000001ff067887 */ /* 0x000fe40008000000 */
[----:B------:R-:W-:-:S04]  /*2cd0*/  USEL UR4, UR4, URZ, UP0 ;  /* 0x000000ff04047287 */ /* 0x000fc80008000000 */
[----:B------:R-:W-:Y:S01]  /*2ce0*/  ULEA UR5, UR4, UR24, 0x3 ;  /* 0x0000001804057291 */ /* 0x000fe2000f8e18ff */
[----:B-1----:R-:W-:-:S04]  /*2cf0*/  LOP3.LUT R2, R3, UR6, RZ, 0x3c, !PT ;  /* 0x0000000603027c12 */ /* 0x002fc8000f8e3cff */
[----:B------:R-:W-:-:S04]  /*2d00*/  SHF.L.U32 R3, R2, 0x1f, RZ ;  /* 0x0000001f02037819 */ /* 0x000fc800000006ff */
[----:B------:R-:W1:Y:S02]  /*2d10*/  SYNCS.PHASECHK.TRANS64.TRYWAIT P0, [UR5], R3 ;  /* 0x00000003ff0075a7 */ /* 0x000e640008001105 */
[----:B-1----:R-:W-:Y:S05]  /*2d20*/  @!P0 BRA `(.L_x_42) ;  /* 0x0000005800508947 */ /* 0x002fea0003800000 */
.L_x_144:
[----:B------:R-:W-:-:S04]  /*2d30*/  UIADD3 UR4, UPT, UPT, UR4, 0x1, URZ ;  /* 0x0000000104047890 */ /* 0x000fc8000fffe0ff */
[----:B------:R-:W-:-:S04]  /*2d40*/  UISETP.NE.AND UP0, UPT, UR4, 0x1a, UPT ;  /* 0x0000001a0400788c */ /* 0x000fc8000bf05270 */
[----:B------:R-:W-:Y:S02]  /*2d50*/  USEL UR6, URZ, 0x1, UP0 ;  /* 0x00000001ff067887 */ /* 0x000fe40008000000 */
[----:B------:R-:W-:-:S04]  /*2d60*/  USEL UR4, UR4, URZ, UP0 ;  /* 0x000000ff04047287 */ /* 0x000fc80008000000 */
[----:B------:R-:W-:Y:S01]  /*2d70*/  ULEA UR5, UR4, UR24, 0x3 ;  /* 0x0000001804057291 */ /* 0x000fe2000f8e18ff */
[----:B------:R-:W-:-:S04]  /*2d80*/  LOP3.LUT R2, R2, UR6, RZ, 0x3c, !PT ;  /* 0x0000000602027c12 */ /* 0x000fc8000f8e3cff */
[----:B-1----:R-:W-:-:S04]  /*2d90*/  SHF.L.U32 R3, R2, 0x1f, RZ ;  /* 0x0000001f02037819 */ /* 0x002fc800000006ff */
[----:B------:R-:W1:Y:S02]  /*2da0*/  SYNCS.PHASECHK.TRANS64.TRYWAIT P0, [UR5], R3 ;  /* 0x00000003ff0075a7 */ /* 0x000e640008001105 */
[----:B-1----:R-:W-:Y:S05]  /*2db0*/  @!P0 BRA `(.L_x_43) ;  /* 0x0000005800448947 */ /* 0x002fea0003800000 */
.L_x_146:
        /* <DEDUP_REMOVED lines=9> */
.L_x_148:
        /* <DEDUP_REMOVED lines=9> */
.L_x_150:
        /* <DEDUP_REMOVED lines=9> */
.L_x_152:
        /* <DEDUP_REMOVED lines=9> */
.L_x_154:
        /* <DEDUP_REMOVED lines=9> */
.L_x_156:
        /* <DEDUP_REMOVED lines=9> */
.L_x_158:
        /* <DEDUP_REMOVED lines=9> */
.L_x_160:
        /* <DEDUP_REMOVED lines=9> */
.L_x_162:
        /* <DEDUP_REMOVED lines=9> */
.L_x_164:
        /* <DEDUP_REMOVED lines=9> */
.L_x_166:
        /* <DEDUP_REMOVED lines=9> */
.L_x_168:
        /* <DEDUP_REMOVED lines=9> */
.L_x_170:
        /* <DEDUP_REMOVED lines=9> */
.L_x_172:
        /* <DEDUP_REMOVED lines=9> */
.L_x_174:
        /* <DEDUP_REMOVED lines=9> */
.L_x_176:
        /* <DEDUP_REMOVED lines=9> */
.L_x_178:
        /* <DEDUP_REMOVED lines=9> */
.L_x_180:
        /* <DEDUP_REMOVED lines=9> */
.L_x_182:
        /* <DEDUP_REMOVED lines=9> */
.L_x_184:
        /* <DEDUP_REMOVED lines=9> */
.L_x_186:
        /* <DEDUP_REMOVED lines=9> */
.L_x_188:
        /* <DEDUP_REMOVED lines=9> */
.L_x_190:
[----:B------:R-:W-:-:S04]  /*3a20*/  UIADD3 UR4, UPT, UPT, UR4, 0x1, URZ ;  /* 0x0000000104047890 */ /* 0x000fc8000fffe0ff */
[----:B------:R-:W-:-:S04]  /*3a30*/  UISETP.NE.AND UP0, UPT, UR4, 0x1a, UPT ;  /* 0x0000001a0400788c */ /* 0x000fc8000bf05270 */
[----:B------:R-:W-:Y:S02]  /*3a40*/  USEL UR5, URZ, 0x1, UP0 ;  /* 0x00000001ff057887 */ /* 0x000fe40008000000 */
[----:B------:R-:W-:-:S04]  /*3a50*/  USEL UR4, UR4, URZ, UP0 ;  /* 0x000000ff04047287 */ /* 0x000fc80008000000 */
[----:B------:R-:W-:Y:S01]  /*3a60*/  ULEA UR4, UR4, UR24, 0x3 ;  /* 0x0000001804047291 */ /* 0x000fe2000f8e18ff */
[----:B------:R-:W-:-:S04]  /*3a70*/  LOP3.LUT R2, R2, UR5, RZ, 0x3c, !PT ;  /* 0x0000000502027c12 */ /* 0x000fc8000f8e3cff */
[----:B------:R-:W-:Y:S01]  /*3a80*/  SHF.L.U32 R2, R2, 0x1f, RZ ;  /* 0x0000001f02027819 */ /* 0x000fe200000006ff */
[----:B-1----:R-:W-:-:S07]  /*3a90*/  IMAD.U32 R0, RZ, RZ, UR4 ;  /* 0x00000004ff007e24 */ /* 0x002fce000f8e00ff */
.L_x_66:
[----:B-1----:R1:W2:Y:S02]  /*3aa0*/  SYNCS.PHASECHK.TRANS64.TRYWAIT P0, [R0+URZ], R2 ;  /* 0x00000002000075a7 */ /* 0x0022a400080011ff */
[----:B--2---:R-:W-:Y:S05]  /*3ab0*/  @!P0 NANOSLEEP.SYNCS 0x989680 ;  /* 0x009896800000895d */ /* 0x004fea0003900000 */
[----:B------:R-:W2:Y:S02]  /*3ac0*/  @!P0 SYNCS.PHASECHK.TRANS64 P0, [R0+URZ], R2 ;  /* 0x00000002000085a7 */ /* 0x000ea400080010ff */
[----:B--2---:R-:W-:Y:S05]  /*3ad0*/  @P0 EXIT ;  /* 0x000000000000094d */ /* 0x004fea0003800000 */
[----:B------:R-:W-:Y:S05]  /*3ae0*/  BRA `(.L_x_66) ;  /* 0xfffffffc00ec7947 */ /* 0x000fea000383ffff */
.L_x_22:
[----:B------:R-:W2:Y:S02]  /*3af0*/  S2UR UR4, SR_CgaCtaId ;  /* 0x00000000000479c3 */ /* 0x000ea40000008800 */
[----:B--2---:R-:W-:-:S04]  /*3b00*/  UISETP.NE.AND UP0, UPT, UR4, URZ, UPT ;  /* 0x000000ff0400728c */ /* 0x004fc8000bf05270 */
[----:B------:R-:W-:-:S09]  /*3b10*/  UISETP.NE.OR UP0, UPT, UR18, 0x1, UP0 ;  /* 0x000000011200788c */ /* 0x000fd20008705670 */
[----:B------:R-:W-:Y:S05]  /*3b20*/  BRA.U UP0, `(.L_x_67) ;  /* 0x0000000100b47547 */ /* 0x000fea000b800000 */
[----:B------:R-:W2:Y:S01]  /*3b30*/  S2UR UR5, SR_CgaCtaId ;  /* 0x00000000000579c3 */ /* 0x000ea20000008800 */
[----:B------:R-:W-:Y:S01]  /*3b40*/  UMOV UR4, 0x400 ;  /* 0x0000040000047882 */ /* 0x000fe20000000000 */
[----:B------:R-:W-:Y:S01]  /*3b50*/  HFMA2 R3, -RZ, RZ, 0, 5.9604644775390625e-08 ;  /* 0x00000001ff037431 */ /* 0x000fe200000001ff */
[----:B------:R-:W-:Y:S01]  /*3b60*/  ISETP.GE.U32.AND P0, PT, R2, 0x2, PT ;  /* 0x000000020200780c */ /* 0x000fe20003f06070 */
[----:B------:R-:W-:Y:S01]  /*3b70*/  IMAD.MOV.U32 R8, RZ, RZ, RZ ;  /* 0x000000ffff087224 */ /* 0x000fe200078e00ff */
[----:B--2---:R-:W-:-:S04]  /*3b80*/  ULEA UR4, UR5, UR4, 0x18 ;  /* 0x0000000405047291 */ /* 0x004fc8000f8ec0ff */
[----:B------:R-:W-:Y:S02]  /*3b90*/  UIADD3 UR5, UPT, UPT, UR4, 0x1e8, URZ ;  /* 0x000001e804057890 */ /* 0x000fe4000fffe0ff */
[----:B------:R-:W-:Y:S02]  /*3ba0*/  UIADD3 UR8, UPT, UPT, UR4, 0x1e0, URZ ;  /* 0x000001e004087890 */ /* 0x000fe4000fffe0ff */
[----:B------:R-:W-:-:S12]  /*3bb0*/  UPRMT UR5, URZ, 0x654, UR5 ;  /* 0x00000654ff057896 */ /* 0x000fd80008000005 */
.L_x_70:
[----:B------:R-:W-:Y:S01]  /*3bc0*/  SHF.L.U32 R6, R3, 0x1f, RZ ;  /* 0x0000001f03067819 */ /* 0x000fe200000006ff */
[----:B------:R-:W-:Y:S02]  /*3bd0*/  IMAD.U32 R4, RZ, RZ, UR8 ;  /* 0x00000008ff047e24 */ /* 0x000fe4000f8e00ff */
[----:B------:R-:W-:Y:S01]  /*3be0*/  @!P0 IMAD.MOV.U32 R5, RZ, RZ, 0x10 ;  /* 0x00000010ff058424 */ /* 0x000fe200078e00ff */
[----:B------:R-:W2:Y:S02]  /*3bf0*/  SYNCS.PHASECHK.TRANS64.TRYWAIT P1, [UR4+0x1e8], R6 ;  /* 0x0001e806ff0075a7 */ /* 0x000ea40008021104 */
[----:B------:R-:W-:-:S04]  /*3c00*/  PRMT R4, R2, 0x654, R4 ;  /* 0x0000065402047816 */ /* 0x000fc80000000004 */
[----:B------:R-:W-:Y:S01]  /*3c10*/  SEL R0, R4, R0, !P0 ;  /* 0x0000000004007207 */ /* 0x000fe20004000000 */
[----:B--2---:R-:W-:Y:S06]  /*3c20*/  @!P1 BRA `(.L_x_68) ;  /* 0x0000005000d09947 */ /* 0x004fec0003800000 */
.L_x_192:
[----:B------:R-:W-:Y:S01]  /*3c30*/  UIADD3 UR6, UPT, UPT, UR4, 0x220, URZ ;  /* 0x0000022004067890 */ /* 0x000fe2000fffe0ff */
[----:B------:R3:W-:Y:S01]  /*3c40*/  @!P0 SYNCS.ARRIVE.TRANS64.RED RZ, [R0+URZ], R5 ;  /* 0x0000000500ff89a7 */ /* 0x0007e200080004ff */
[----:B------:R-:W-:Y:S01]  /*3c50*/  UIADD3 UR7, UPT, UPT, UR4, 0x1e0, URZ ;  /* 0x000001e004077890 */ /* 0x000fe2000fffe0ff */
[----:B------:R-:W-:-:S08]  /*3c60*/  LOP3.LUT R3, R3, 0x1, RZ, 0x3c, !PT ;  /* 0x0000000103037812 */ /* 0x000fd000078e3cff */
[----:B------:R-:W-:Y:S06]  /*3c70*/  UGETNEXTWORKID.BROADCAST [UR6], [UR7] ;  /* 0x00000000060073ca */ /* 0x000fec0008000100 */
[----:B---3--:R-:W-:-:S04]  /*3c80*/  SHF.L.U32 R5, R8, 0x1f, RZ ;  /* 0x0000001f08057819 */ /* 0x008fc800000006ff */
[----:B------:R-:W3:Y:S02]  /*3c90*/  SYNCS.PHASECHK.TRANS64.TRYWAIT P1, [UR4+0x1e0], R5 ;  /* 0x0001e005ff0075a7 */ /* 0x000ee40008021104 */
[----:B---3--:R-:W-:Y:S05]  /*3ca0*/  @!P1 BRA `(.L_x_69) ;  /* 0x0000005000c89947 */ /* 0x008fea0003800000 */
.L_x_194:
[----:B--2---:R-:W2:Y:S01]  /*3cb0*/  LDS.128 R4, [UR4+0x220] ;  /* 0x00022004ff047984 */ /* 0x004ea20008000c00 */
[----:B------:R-:W-:Y:S01]  /*3cc0*/  LOP3.LUT R8, R8, 0x1, RZ, 0x3c, !PT ;  /* 0x0000000108087812 */ /* 0x000fe200078e3cff */
[----:B------:R-:W-:Y:S01]  /*3cd0*/  @!PT LDS RZ, [RZ] ;  /* 0x00000000fffff984 */ /* 0x000fe20000000800 */
[----:B------:R-:W-:Y:S01]  /*3ce0*/  @!PT LDS RZ, [RZ] ;  /* 0x00000000fffff984 */ /* 0x000fe20000000800 */
[----:B------:R-:W-:Y:S01]  /*3cf0*/  @!PT LDS RZ, [RZ] ;  /* 0x00000000fffff984 */ /* 0x000fe20000000800 */
[----:B------:R-:W-:Y:S01]  /*3d00*/  @!PT LDS RZ, [RZ] ;  /* 0x00000000fffff984 */ /* 0x000fe20000000800 */
[----:B------:R3:W-:Y:S06]  /*3d10*/  MEMBAR.ALL.CTA ;  /* 0x0000000000007992 */ /* 0x0007ec0000008000 */
[----:B---3--:R-:W3:Y:S02]  /*3d20*/  FENCE.VIEW.ASYNC.S ;  /* 0x00000000000073c6 */ /* 0x008ee40000000000 */
[----:B---3--:R-:W-:Y:S01]  /*3d30*/  SYNCS.ARRIVE.TRANS64.RED.A1T0 RZ, [UR5], RZ ;  /* 0x000000ffffff79a7 */ /* 0x008fe20008100405 */
[----:B--2---:R-:W-:-:S13]  /*3d40*/  LOP3.LUT P1, RZ, R6, 0x1, RZ, 0xc0, !PT ;  /* 0x0000000106ff7812 */ /* 0x004fda000782c0ff */
[----:B------:R-:W-:Y:S05]  /*3d50*/  @P1 BRA `(.L_x_70) ;  /* 0xfffffffc00981947 */ /* 0x000fea000383ffff */
[----:B------:R-:W-:-:S04]  /*3d60*/  SHF.L.U32 R0, R3, 0x1f, RZ ;  /* 0x0000001f03007819 */ /* 0x000fc800000006ff */
[----:B------:R-:W2:Y:S02]  /*3d70*/  SYNCS.PHASECHK.TRANS64 P0, [UR4+0x1e8], R0 ;  /* 0x0001e800ff0075a7 */ /* 0x000ea40008001004 */
[----:B-12---:R-:W-:Y:S05]  /*3d80*/  @P0 EXIT ;  /* 0x000000000000094d */ /* 0x006fea0003800000 */
[----:B------:R-:W-:-:S07]  /*3d90*/  MOV R0, UR4 ;  /* 0x0000000400007c02 */ /* 0x000fce0008000f00 */
.L_x_71:
[----:B-1----:R-:W-:-:S04]  /*3da0*/  SHF.L.U32 R2, R3, 0x1f, RZ ;  /* 0x0000001f03027819 */ /* 0x002fc800000006ff */
[----:B------:R1:W2:Y:S03]  /*3db0*/  SYNCS.PHASECHK.TRANS64.TRYWAIT P0, [R0+URZ+0x1e8], R2 ;  /* 0x0001e802000075a7 */ /* 0x0002a600080011ff */
[----:B--2---:R-:W-:Y:S05]  /*3dc0*/  @!P0 NANOSLEEP.SYNCS 0x989680 ;  /* 0x009896800000895d */ /* 0x004fea0003900000 */
[----:B------:R-:W2:Y:S02]  /*3dd0*/  @!P0 SYNCS.PHASECHK.TRANS64 P0, [R0+URZ+0x1e8], R2 ;  /* 0x0001e802000085a7 */ /* 0x000ea400080010ff */
[----:B--2---:R-:W-:Y:S05]  /*3de0*/  @P0 EXIT ;  /* 0x000000000000094d */ /* 0x004fea0003800000 */
[----:B------:R-:W-:Y:S05]  /*3df0*/  BRA `(.L_x_71) ;  /* 0xfffffffc00e87947 */ /* 0x000fea000383ffff */
.L_x_67:
[----:B------:R-:W-:Y:S05]  /*3e00*/  BRA.U UP5, `(.L_x_72) ;  /* 0x0000000d05507547 */ /* 0x000fea000b800000 */
[----:B------:R-:W2:Y:S01]  /*3e10*/  S2UR UR7, SR_CgaCtaId ;  /* 0x00000000000779c3 */ /* 0x000ea20000008800 */
[----:B------:R-:W-:Y:S01]  /*3e20*/  UMOV UR4, 0x40 ;  /* 0x0000004000047882 */ /* 0x000fe20000000000 */
[----:B------:R-:W-:Y:S01]  /*3e30*/  NOP ;  /* 0x0000000000007918 */ /* 0x000fe20000000000 */
[----:B------:R-:W-:Y:S01]  /*3e40*/  UMOV UR6, 0x400 ;  /* 0x0000040000067882 */ /* 0x000fe20000000000 */
[----:B--2---:R-:W-:Y:S02]  /*3e50*/  ULEA UR5, UR7, UR4, 0x18 ;  /* 0x0000000407057291 */ /* 0x004fe4000f8ec0ff */
[----:B------:R-:W-:-:S07]  /*3e60*/  ULEA UR6, UR7, UR6, 0x18 ;  /* 0x0000000607067291 */ /* 0x000fce000f8ec0ff */
[----:B------:R-:W2:Y:S02]  /*3e70*/  LDS.U8 R2, [UR5+0x1c] ;  /* 0x00001c05ff027984 */ /* 0x000ea40008000000 */
[----:B--2---:R-:W-:-:S13]  /*3e80*/  ISETP.NE.AND P0, PT, R2, RZ, PT ;  /* 0x000000ff0200720c */ /* 0x004fda0003f05270 */
[----:B------:R-:W-:Y:S05]  /*3e90*/  @P0 BRA `(.L_x_73) ;  /* 0x0000000000580947 */ /* 0x000fea0003800000 */
[----:B------:R-:W-:-:S13]  /*3ea0*/  ELECT P0, URZ, PT ;  /* 0x0000000000ff782f */ /* 0x000fda0003800000 */
[----:B------:R-:W-:Y:S05]  /*3eb0*/  @!P0 BRA `(.L_x_74) ;  /* 0x0000000000608947 */ /* 0x000fea0003800000 */
[----:B------:R-:W-:Y:S01]  /*3ec0*/  UMOV UR4, 0x10 ;  /* 0x0000001000047882 */ /* 0x000fe20000000000 */
[----:B------:R-:W-:Y:S01]  /*3ed0*/  HFMA2 R2, -RZ, RZ, 0, 5.9604644775390625e-08 ;  /* 0x00000001ff027431 */ /* 0x000fe200000001ff */
[----:B------:R-:W-:-:S03]  /*3ee0*/  MOV R3, 0xffff ;  /* 0x0000ffff00037802 */ /* 0x000fc60000000f00 */
[----:B------:R-:W-:Y:S04]  /*3ef0*/  DEPBAR.LE SB2, 0x36 ;  /* 0x0000ad800000791a */ /* 0x000fe80000000000 */
[----:B------:R-:W2:Y:S02]  /*3f00*/  UTCATOMSWS.FIND_AND_SET.ALIGN UP0, UR4, UR4 ;  /* 0x00000004000475e3 */ /* 0x000ea40008000800 */
[----:B--2---:R-:W-:Y:S01]  /*3f10*/  MOV R4, UR4 ;  /* 0x0000000400047c02 */ /* 0x004fe20008000f00 */
[----:B------:R-:W-:Y:S06]  /*3f20*/  BRA.U UP0, `(.L_x_75) ;  /* 0x0000000100187547 */ /* 0x000fec000b800000 */
.L_x_76:
[----:B------:R-:W-:Y:S05]  /*3f30*/  NANOSLEEP 0x64 ;  /* 0x000000640000795d */ /* 0x000fea0003800000 */
[----:B------:R-:W-:-:S05]  /*3f40*/  UMOV UR4, 0x10 ;  /* 0x0000001000047882 */ /* 0x000fca0000000000 */
[----:B------:R-:W-:Y:S04]  /*3f50*/  DEPBAR.LE SB2, 0x36 ;  /* 0x0000ad800000791a */ /* 0x000fe80000000000 */
[----:B------:R-:W2:Y:S02]  /*3f60*/  UTCATOMSWS.FIND_AND_SET.ALIGN UP0, UR4, UR4 ;  /* 0x00000004000475e3 */ /* 0x000ea40008000800 */
[----:B--2---:R-:W-:Y:S01]  /*3f70*/  MOV R4, UR4 ;  /* 0x0000000400047c02 */ /* 0x004fe20008000f00 */
[----:B------:R-:W-:Y:S05]  /*3f80*/  BRA.U !UP0, `(.L_x_76) ;  /* 0xfffffffd08e87547 */ /* 0x000fea000b83ffff */
.L_x_75:
[-C--:B------:R-:W-:Y:S02]  /*3f90*/  SHF.L.U32 R3, R3, R4.reuse, RZ ;  /* 0x0000000403037219 */ /* 0x080fe400000006ff */
[----:B------:R-:W-:Y:S01]  /*3fa0*/  SHF.L.U32 R2, R2, R4, RZ ;  /* 0x0000000402027219 */ /* 0x000fe200000006ff */
[----:B------:R-:W-:Y:S02]  /*3fb0*/  IMAD.SHL.U32 R4, R4, 0x20, RZ ;  /* 0x0000002004047824 */ /* 0x000fe400078e00ff */
[----:B------:R2:W-:Y:S04]  /*3fc0*/  ATOMS.OR RZ, [UR5+0x14], R3 ;  /* 0x00001403ffff798c */ /* 0x0005e8000b000005 */
[----:B------:R2:W-:Y:S04]  /*3fd0*/  ATOMS.OR RZ, [UR5+0x18], R2 ;  /* 0x00001802ffff798c */ /* 0x0005e8000b000005 */
[----:B------:R2:W-:Y:S01]  /*3fe0*/  STS [UR6+0x230], R4 ;  /* 0x00023004ff007988 */ /* 0x0005e20008000806 */
[----:B------:R-:W-:Y:S05]  /*3ff0*/  BRA `(.L_x_74) ;  /* 0x0000000000107947 */ /* 0x000fea0003800000 */
.L_x_73:
[----:B------:R-:W-:-:S05]  /*4000*/  MOV R2, 0xffffffff ;  /* 0xffffffff00027802 */ /* 0x000fca0000000f00 */
[----:B------:R2:W-:Y:S02]  /*4010*/  STS [UR6+0x230], R2 ;  /* 0x00023002ff007988 */ /* 0x0005e40008000806 */
[----:B--2---:R-:W-:Y:S02]  /*4020*/  MOV R2, 0x4040 ;  /* 0x0000404000027802 */ /* 0x004fe40000000f00 */
[----:B-1---5:R-:W-:Y:S05]  /*4030*/  CALL.REL.NOINC `($__internal_1_$__cuda_sm10x_tcgen05_guardrail_trap_phase_invalid_during_alloc) ;  /* 0x0000005400647944 */ /* 0x022fea0003c00000 */
.L_x_74:
[----:B------:R-:W-:Y:S05]  /*4040*/  WARPSYNC.ALL ;  /* 0x0000000000007948 */ /* 0x000fea0003800000 */
[----:B------:R-:W3:Y:S01]  /*4050*/  S2UR UR4, SR_CgaCtaId ;  /* 0x00000000000479c3 */ /* 0x000ee20000008800 */
[----:B------:R-:W-:Y:S01]  /*4060*/  UMOV UR18, 0x400 ;  /* 0x0000040000127882 */ /* 0x000fe20000000000 */
[----:B------:R-:W-:-:S06]  /*4070*/  NOP ;  /* 0x0000000000007918 */ /* 0x000fcc0000000000 */
[----:B------:R-:W-:Y:S06]  /*4080*/  BAR.ARV 0x6, 0xa0 ;  /* 0x0182800000007b1d */ /* 0x000fec0000002000 */
[----:B------:R-:W4:Y:S01]  /*4090*/  LDCU.64 UR6, c[0x0][0x388] ;  /* 0x00007100ff0677ac */ /* 0x000f220008000a00 */
[----:B------:R-:W-:Y:S01]  /*40a0*/  LOP3.LUT R0, R0, 0xffff, RZ, 0xc0, !PT ;  /* 0x0000ffff00007812 */ /* 0x000fe200078ec0ff */
[----:B------:R-:W-:Y:S02]  /*40b0*/  IMAD.MOV.U32 R9, RZ, RZ, 0x1 ;  /* 0x00000001ff097424 */ /* 0x000fe400078e00ff */
[----:B------:R-:W-:Y:S01]  /*40c0*/  IMAD.MOV.U32 R8, RZ, RZ, RZ ;  /* 0x000000ffff087224 */ /* 0x000fe200078e00ff */
[----:B------:R-:W-:Y:S01]  /*40d0*/  R2UR UR19, R0 ;  /* 0x00000000001372ca */ /* 0x000fe200000e0000 */
[----:B--2---:R-:W-:Y:S01]  /*40e0*/  IMAD.MOV.U32 R3, RZ, RZ, RZ ;  /* 0x000000ffff037224 */ /* 0x004fe200078e00ff */
[----:B------:R-:W-:Y:S01]  /*40f0*/  UMOV UR22, URZ ;  /* 0x000000ff00167c82 */ /* 0x000fe20008000000 */
[----:B------:R-:W-:Y:S01]  /*4100*/  UMOV UR17, URZ ;  /* 0x000000ff00117c82 */ /* 0x000fe20008000000 */
[----:B------:R-:W-:Y:S01]  /*4110*/  UMOV UR26, 0x0 ;  /* 0x00000000001a7882 */ /* 0x000fe20000000000 */
[----:B---3--:R-:W-:Y:S01]  /*4120*/  ULEA UR18, UR4, UR18, 0x18 ;  /* 0x0000001204127291 */ /* 0x008fe2000f8ec0ff */
[----:B------:R-:W-:Y:S01]  /*4130*/  UMOV UR27, 0x4100010 ;  /* 0x04100010001b7882 */ /* 0x000fe20000000000 */
[----:B------:R-:W-:-:S02]  /*4140*/  UMOV UR24, 0x0 ;  /* 0x0000000000187882 */ /* 0x000fc40000000000 */
[----:B------:R-:W-:Y:S01]  /*4150*/  UIADD3 UR29, UPT, UPT, UR18, 0x1e8, URZ ;  /* 0x000001e8121d7890 */ /* 0x000fe2000fffe0ff */
[----:B------:R-:W-:Y:S01]  /*4160*/  UMOV UR25, 0x4100010 ;  /* 0x0410001000197882 */ /* 0x000fe20000000000 */
[----:B----4-:R-:W-:-:S03]  /*4170*/  UIADD3 UR4, UPT, UPT, UR6, 0x1f, URZ ;  /* 0x0000001f06047890 */ /* 0x010fc6000fffe0ff */
[----:B------:R-:W2:Y:S01]  /*4180*/  LDS R2, [UR18+0x230] ;  /* 0x00023012ff027984 */ /* 0x000ea20008000800 */
[----:B------:R-:W3:Y:S01]  /*4190*/  LDCU UR6, c[0x0][0x390] ;  /* 0x00007200ff0677ac */ /* 0x000ee20008000800 */
[----:B------:R-:W-:Y:S02]  /*41a0*/  USHF.R.S32.HI UR5, URZ, 0x1f, UR4 ;  /* 0x0000001fff057899 */ /* 0x000fe40008011404 */
[----:B------:R-:W-:Y:S02]  /*41b0*/  UPRMT UR29, URZ, 0x654, UR29 ;  /* 0x00000654ff1d7896 */ /* 0x000fe4000800001d */
[----:B------:R-:W-:Y:S02]  /*41c0*/  ULEA.HI UR4, UR5, UR4, URZ, 0x5 ;  /* 0x0000000405047291 */ /* 0x000fe4000f8f28ff */
[----:B------:R-:W-:Y:S02]  /*41d0*/  UIADD3 UR5, UPT, UPT, UR18, 0x3600, URZ ;  /* 0x0000360012057890 */ /* 0x000fe4000fffe0ff */
[----:B------:R-:W-:-:S02]  /*41e0*/  USHF.R.S32.HI UR4, URZ, 0x5, UR4 ;  /* 0x00000005ff047899 */ /* 0x000fc40008011404 */
[----:B------:R-:W-:Y:S02]  /*41f0*/  USHF.R.U32.HI UR5, URZ, 0x4, UR5 ;  /* 0x00000004ff057899 */ /* 0x000fe40008011605 */
[----:B------:R-:W-:Y:S02]  /*4200*/  UIMAD UR7, UR4, UR7, URZ ;  /* 0x00000007040772a4 */ /* 0x000fe4000f8e02ff */
[----:B------:R-:W-:Y:S02]  /*4210*/  UIADD3 UR4, UPT, UPT, UR18, 0x1d600, URZ ;  /* 0x0001d60012047890 */ /* 0x000fe4000fffe0ff */
[----:B------:R-:W-:Y:S02]  /*4220*/  ULOP3.LUT UR5, UR5, 0x3fff, URZ, 0xc0, !UPT ;  /* 0x00003fff05057892 */ /* 0x000fe4000f8ec0ff */
[----:B------:R-:W-:Y:S02]  /*4230*/  USHF.R.U32.HI UR4, URZ, 0x4, UR4 ;  /* 0x00000004ff047899 */ /* 0x000fe40008011604 */
[----:B------:R-:W-:-:S02]  /*4240*/  ULOP3.LUT UR20, UR5, 0x10000, URZ, 0xfc, !UPT ;  /* 0x0001000005147892 */ /* 0x000fc4000f8efcff */
[----:B------:R-:W-:Y:S02]  /*4250*/  ULOP3.LUT UR21, UR4, 0x3fff, URZ, 0xc0, !UPT ;  /* 0x00003fff04157892 */ /* 0x000fe4000f8ec0ff */
[----:B---3--:R-:W-:Y:S02]  /*4260*/  UIMAD UR4, UR7, UR6, URZ ;  /* 0x00000006070472a4 */ /* 0x008fe4000f8e02ff */
[----:B------:R-:W-:Y:S02]  /*4270*/  ULOP3.LUT UR21, UR21, 0x10000, URZ, 0xfc, !UPT ;  /* 0x0001000015157892 */ /* 0x000fe4000f8efcff */
[----:B------:R-:W-:Y:S02]  /*4280*/  UIADD3 UR28, UPT, UPT, UR4, -0x1, URZ ;  /* 0xffffffff041c7890 */ /* 0x000fe4000fffe0ff */
[----:B------:R-:W-:Y:S01]  /*4290*/  UISETP.GE.AND UP3, UPT, UR4, 0x1, UPT ;  /* 0x000000010400788c */ /* 0x000fe2000bf66270 */
[C---:B--2---:R-:W-:Y:S01]  /*42a0*/  VIADD R5, R2.reuse, 0x40 ;  /* 0x0000004002057836 */ /* 0x044fe20000000000 */
[----:B------:R-:W-:-:S04]  /*42b0*/  LOP3.LUT R4, R2, 0xffff, RZ, 0xc0, !PT ;  /* 0x0000ffff02047812 */ /* 0x000fc800078ec0ff */
[----:B------:R-:W-:-:S05]  /*42c0*/  LOP3.LUT R5, R5, 0xffff, RZ, 0xc0, !PT ;  /* 0x0000ffff05057812 */ /* 0x000fca00078ec0ff */
[----:B------:R2:W-:Y:S02]  /*42d0*/  STL.64 [R1], R4 ;  /* 0x0000000401007387 */ /* 0x0005e40000100a00 */
.L_x_83:
[----:B--2---:R-:W-:-:S04]  /*42e0*/  SHF.L.U32 R4, R8, 0x1f, RZ ;  /* 0x0000001f08047819 */ /* 0x004fc800000006ff */
[----:B------:R-:W2:Y:S02]  /*42f0*/  SYNCS.PHASECHK.TRANS64.TRYWAIT P0, [UR18+0x1e0], R4 ;  /* 0x0001e004ff0075a7 */ /* 0x000ea40008001112 */
[----:B--23--:R-:W-:Y:S05]  /*4300*/  @!P0 BRA `(.L_x_77) ;  /* 0x0000004c00488947 */ /* 0x00cfea0003800000 */
.L_x_196:
[----:B--2---:R-:W2:Y:S01]  /*4310*/  LDS.128 R4, [UR18+0x220] ;  /* 0x00022012ff047984 */ /* 0x004ea20008000c00 */
[----:B------:R-:W-:Y:S01]  /*4320*/  ULEA UR23, UR22, UR18, 0x3 ;  /* 0x0000001216177291 */ /* 0x000fe2000f8e18ff */
[----:B------:R-:W-:Y:S01]  /*4330*/  SHF.L.U32 R0, R9, 0x1f, RZ ;  /* 0x0000001f09007819 */ /* 0x000fe200000006ff */
[----:B------:R-:W-:Y:S01]  /*4340*/  @!PT LDS RZ, [RZ] ;  /* 0x00000000fffff984 */ /* 0x000fe20000000800 */
[----:B------:R-:W-:Y:S01]  /*4350*/  @!PT LDS RZ, [RZ] ;  /* 0x00000000fffff984 */ /* 0x000fe20000000800 */
[----:B------:R-:W-:Y:S01]  /*4360*/  @!PT LDS RZ, [RZ] ;  /* 0x00000000fffff984 */ /* 0x000fe20000000800 */
[----:B------:R-:W-:Y:S01]  /*4370*/  @!PT LDS RZ, [RZ] ;  /* 0x00000000fffff984 */ /* 0x000fe20000000800 */
[----:B------:R3:W-:Y:S06]  /*4380*/  MEMBAR.ALL.CTA ;  /* 0x0000000000007992 */ /* 0x0007ec0000008000 */
[----:B---3--:R-:W3:Y:S02]  /*4390*/  FENCE.VIEW.ASYNC.S ;  /* 0x00000000000073c6 */ /* 0x008ee40000000000 */
[----:B---3--:R-:W-:Y:S01]  /*43a0*/  SYNCS.ARRIVE.TRANS64.RED.A1T0 RZ, [UR29], RZ ;  /* 0x000000ffffff79a7 */ /* 0x008fe2000810041d */
[----:B------:R-:W3:Y:S01]  /*43b0*/  SYNCS.PHASECHK.TRANS64.TRYWAIT P0, [UR23+0x200], R0 ;  /* 0x00020000ff0075a7 */ /* 0x000ee20008001117 */
[----:B--2---:R-:W-:Y:S01]  /*43c0*/  LOP3.LUT P2, RZ, R6, 0x1, RZ, 0xc0, !PT ;  /* 0x0000000106ff7812 */ /* 0x004fe2000784c0ff */
[----:B---3--:R-:W-:-:S12]  /*43d0*/  @!P0 BRA `(.L_x_78) ;  /* 0x0000004c002c8947 */ /* 0x008fd80003800000 */
.L_x_198:
[----:B------:R-:W-:Y:S05]  /*43e0*/  BRA.U !UP3, `(.L_x_79) ;  /* 0x000000010bc87547 */ /* 0x000fea000b800000 */
[----:B--2---:R-:W-:Y:S01]  /*43f0*/  IMAD.U32 R0, RZ, RZ, UR22 ;  /* 0x00000016ff007e24 */ /* 0x004fe2000f8e00ff */
[----:B------:R-:W-:-:S04]  /*4400*/  ULEA UR4, UR17, UR18, 0x3 ;  /* 0x0000001211047291 */ /* 0x000fc8000f8e18ff */
[----:B------:R-:W-:-:S05]  /*4410*/  LEA R0, R0, R1, 0x2 ;  /* 0x0000000100007211 */ /* 0x000fca00078e10ff */
[----:B------:R2:W5:Y:S01]  /*4420*/  LDL R4, [R0] ;  /* 0x0000000000047983 */ /* 0x0005620000100800 */
[----:B------:R-:W-:Y:S01]  /*4430*/  UPLOP3.LUT UP2, UPT, UPT, UPT, UPT, 0x40, 0x4 ;  /* 0x000000000004789c */ /* 0x000fe20003f4e870 */
[----:B------:R-:W-:Y:S01]  /*4440*/  UMOV UR15, UR28 ;  /* 0x0000001c000f7c82 */ /* 0x000fe20008000000 */
[----:B------:R-:W-:Y:S01]  /*4450*/  UMOV UR8, UR17 ;  /* 0x0000001100087c82 */ /* 0x000fe20008000000 */
[----:B--2---:R-:W-:-:S04]  /*4460*/  SHF.L.U32 R0, R3, 0x1f, RZ ;  /* 0x0000001f03007819 */ /* 0x004fc800000006ff */
[----:B------:R2:W3:Y:S04]  /*4470*/  SYNCS.PHASECHK.TRANS64.TRYWAIT P1, [UR4], R0 ;  /* 0x00000000ff0075a7 */ /* 0x0004e80008021104 */
.L_x_82:
[----:B------:R-:W-:Y:S01]  /*4480*/  ULEA UR16, UR8, UR18, 0x3 ;  /* 0x0000001208107291 */ /* 0x000fe2000f8e18ff */
[----:B--234-:R-:W-:Y:S11]  /*4490*/  @P1 BRA `(.L_x_80) ;  /* 0x00000000000c1947 */ /* 0x01cff60003800000 */
[----:B------:R-:W-:Y:S04]  /*44a0*/  SHF.L.U32 R5, R3, 0x1f, RZ ;  /* 0x0000001f03057819 */ /* 0x000fe800000006ff */
[----:B------:R-:W3:Y:S02]  /*44b0*/  SYNCS.PHASECHK.TRANS64.TRYWAIT P0, [UR16], R5 ;  /* 0x00000005ff0075a7 */ /* 0x000ee40008001110 */
[----:B---3--:R-:W-:Y:S05]  /*44c0*/  @!P0 BRA `(.L_x_81) ;  /* 0x0000004c00088947 */ /* 0x008fea0003800000 */
.L_x_80:
[----:B------:R-:W-:Y:S01]  /*44d0*/  UISETP.NE.AND UP0, UPT, UR15, URZ, UPT ;  /* 0x000000ff0f00728c */ /* 0x000fe2000bf05270 */
[----:B------:R-:W-:Y:S01]  /*44e0*/  PLOP3.LUT P1, PT, PT, PT, PT, 0x80, 0x8 ;  /* 0x000000000008781c */ /* 0x000fe20003f2f070 */
[----:B------:R-:W-:Y:S02]  /*44f0*/  UIADD3 UR4, UPT, UPT, UR8, 0x1, URZ ;  /* 0x0000000108047890 */ /* 0x000fe4000fffe0ff */
[----:B------:R-:W-:Y:S02]  /*4500*/  ULEA UR10, UR8, UR21, 0x8 ;  /* 0x00000015080a7291 */ /* 0x000fe4000f8e40ff */
[----:B------:R-:W-:Y:S01]  /*4510*/  UISETP.NE.AND UP1, UPT, UR4, 0x1a, UPT ;  /* 0x0000001a0400788c */ /* 0x000fe2000bf25270 */
[----:B------:R-:W-:Y:S01]  /*4520*/  PLOP3.LUT P0, PT, PT, PT, UP0, 0x80, 0x8 ;  /* 0x000000000008781c */ /* 0x000fe20003f0f008 */
[----:B------:R-:W-:Y:S02]  /*4530*/  ULEA UR8, UR8, UR20, 0x8 ;  /* 0x0000001408087291 */ /* 0x000fe4000f8e40ff */
[----:B------:R-:W-:Y:S02]  /*4540*/  USEL UR5, URZ, 0x1, UP1 ;  /* 0x00000001ff057887 */ /* 0x000fe40008800000 */
[----:B------:R-:W-:Y:S02]  /*4550*/  USEL UR17, UR4, URZ, UP1 ;  /* 0x000000ff04117287 */ /* 0x000fe40008800000 */
[----:B------:R-:W-:Y:S02]  /*4560*/  UIADD3 UR12, UPT, UPT, UR10, 0x2, URZ ;  /* 0x000000020a0c7890 */ /* 0x000fe4000fffe0ff */
[----:B------:R-:W-:Y:S01]  /*4570*/  @UP0 ULEA UR4, UR17, UR18, 0x3 ;  /* 0x0000001211040291 */ /* 0x000fe2000f8e18ff */
[----:B------:R-:W-:Y:S01]  /*4580*/  LOP3.LUT R3, R3, UR5, RZ, 0x3c, !PT ;  /* 0x0000000503037c12 */ /* 0x000fe2000f8e3cff */
[----:B------:R-:W-:Y:S02]  /*4590*/  UIADD3 UR6, UPT, UPT, UR8, 0x2, URZ ;  /* 0x0000000208067890 */ /* 0x000fe4000fffe0ff */
[----:B------:R-:W-:Y:S01]  /*45a0*/  UIADD3 UR5, UPT, UPT, UR16, 0xd0, URZ ;  /* 0x000000d010057890 */ /* 0x000fe2000fffe0ff */
[----:B--2---:R-:W-:Y:S01]  /*45b0*/  @P0 SHF.L.U32 R0, R3, 0x1f, RZ ;  /* 0x0000001f03000819 */ /* 0x004fe200000006ff */
[----:B------:R-:W-:Y:S01]  /*45c0*/  UMOV UR11, 0x80004020 ;  /* 0x80004020000b7882 */ /* 0x000fe20000000000 */
[----:B------:R-:W-:Y:S01]  /*45d0*/  UMOV UR9, 0x80004020 ;  /* 0x8000402000097882 */ /* 0x000fe20000000000 */
[----:B------:R-:W-:Y:S01]  /*45e0*/  UMOV UR13, 0x80004020 ;  /* 0x80004020000d7882 */ /* 0x000fe20000000000 */
[----:B------:R4:W2:Y:S01]  /*45f0*/  @P0 SYNCS.PHASECHK.TRANS64.TRYWAIT P1, [UR4], R0 ;  /* 0x00000000ff0005a7 */ /* 0x0008a20008021104 */
[----:B------:R-:W-:Y:S11]  /*4600*/  ELECT P0, URZ, PT ;  /* 0x0000000000ff782f */ /* 0x000ff60003800000 */
[----:B------:R-:W-:Y:S02]  /*4610*/  @!UPT UIADD3 URZ, UPT, UPT, URZ, URZ, URZ ;  /* 0x000000fffffff290 */ /* 0x000fe4000fffe0ff */
[C---:B-----5:R-:W-:Y:S02]  /*4620*/  @P0 R2UR.BROADCAST UR4, R4.reuse ;  /* 0x00000000040402ca */ /* 0x060fe400008e0000 */
[----:B------:R-:W-:Y:S11]  /*4630*/  ELECT P0, URZ, PT ;  /* 0x0000000000ff782f */ /* 0x000ff60003800000 */
[----:B------:R-:W-:Y:S02]  /*4640*/  @!UPT UIADD3 URZ, UPT, UPT, URZ, URZ, URZ ;  /* 0x000000fffffff290 */ /* 0x000fe4000fffe0ff */
[----:B------:R-:W-:Y:S01]  /*4650*/  @P0 R2UR.BROADCAST UR14, R4 ;  /* 0x00000000040e02ca */ /* 0x000fe200008e0000 */
[----:B------:R-:W-:Y:S01]  /*4660*/  UMOV UR7, 0x80004020 ;  /* 0x8000402000077882 */ /* 0x000fe20000000000 */
[----:B------:R3:W-:Y:S01]  /*4670*/  UTCHMMA gdesc[UR8], gdesc[UR10], tmem[UR4], tmem[UR26], idesc[UR27], UP2 ;  /* 0x00ff1a0a080075ea */ /* 0x0007e20009000004 */
[----:B------:R-:W-:Y:S10]  /*4680*/  UPLOP3.LUT UP2, UPT, UPT, UPT, UPT, 0x80, 0x8 ;  /* 0x000000000008789c */ /* 0x000ff40003f4f070 */
[----:B------:R4:W-:Y:S01]  /*4690*/  UTCHMMA gdesc[UR6], gdesc[UR12], tmem[UR14], tmem[UR24], idesc[UR25], UPT ;  /* 0x00ff180c060075ea */ /* 0x0009e2000b80000e */
[----:B------:R4:W-:Y:S01]  /*46a0*/  UTCBAR.MULTICAST [UR5], URZ, UR19 ;  /* 0x000000ff050073e9 */ /* 0x0009e20008000813 */
[----:B---3--:R-:W-:Y:S02]  /*46b0*/  UIADD3 UR4, UPT, UPT, UR15, 0x1, URZ ;  /* 0x000000010f047890 */ /* 0x008fe4000fffe0ff */
[----:B------:R-:W-:Y:S02]  /*46c0*/  UIADD3 UR9, UPT, UPT, UR15, -0x1, URZ ;  /* 0xffffffff0f097890 */ /* 0x000fe4000fffe0ff */
[----:B------:R-:W-:Y:S01]  /*46d0*/  UISETP.GT.U32.AND UP0, UPT, UR4, 0x1, UPT ;  /* 0x000000010400788c */ /* 0x000fe2000bf04070 */
[----:B------:R-:W-:Y:S04]  /*46e0*/  UMOV UR8, UR17 ;  /* 0x0000001100087c82 */ /* 0x000fe80008000000 */
[----:B------:R-:W-:Y:S04]  /*46f0*/  UMOV UR15, UR9 ;  /* 0x00000009000f7c82 */ /* 0x000fe80008000000 */
[----:B------:R-:W-:Y:S05]  /*4700*/  BRA.U UP0, `(.L_x_82) ;  /* 0xfffffffd005c7547 */ /* 0x000fea000b83ffff */
.L_x_79:
[----:B------:R-:W-:Y:S01]  /*4710*/  UIADD3 UR4, UPT, UPT, UR22, 0x1, URZ ;  /* 0x0000000116047890 */ /* 0x000fe2000fffe0ff */
[----:B------:R-:W-:Y:S01]  /*4720*/  LOP3.LUT R8, R8, 0x1, RZ, 0x3c, !PT ;  /* 0x0000000108087812 */ /* 0x000fe200078e3cff */
[----:B----4-:R-:W-:Y:S02]  /*4730*/  UIADD3 UR5, UPT, UPT, UR23, 0x1f0, URZ ;  /* 0x000001f017057890 */ /* 0x010fe4000fffe0ff */
[----:B------:R-:W-:-:S04]  /*4740*/  UISETP.NE.AND UP0, UPT, UR4, 0x2, UPT ;  /* 0x000000020400788c */ /* 0x000fc8000bf05270 */
[----:B------:R-:W-:Y:S02]  /*4750*/  USEL UR6, URZ, 0x1, UP0 ;  /* 0x00000001ff067887 */ /* 0x000fe40008000000 */
[----:B------:R-:W-:Y:S01]  /*4760*/  USEL UR22, UR4, URZ, UP0 ;  /* 0x000000ff04167287 */ /* 0x000fe20008000000 */
[----:B------:R3:W-:Y:S03]  /*4770*/  UTCBAR [UR5], URZ ;  /* 0x000000ff050073e9 */ /* 0x0007e600080000ff */
[----:B------:R-:W-:Y:S01]  /*4780*/  LOP3.LUT R9, R9, UR6, RZ, 0x3c, !PT ;  /* 0x0000000609097c12 */ /* 0x000fe2000f8e3cff */
[----:B------:R-:W-:Y:S07]  /*4790*/  @P2 BRA `(.L_x_83) ;  /* 0xfffffff800d02947 */ /* 0x000fee000383ffff */
[----:B------:R-:W4:Y:S01]  /*47a0*/  S2UR UR6, SR_CgaCtaId ;  /* 0x00000000000679c3 */ /* 0x000f220000008800 */
[----:B------:R-:W-:Y:S01]  /*47b0*/  ELECT P0, URZ, PT ;  /* 0x0000000000ff782f */ /* 0x000fe20003800000 */
[----:B--2---:R-:W-:Y:S01]  /*47c0*/  IMAD.MOV.U32 R0, RZ, RZ, 0x1 ;  /* 0x00000001ff007424 */ /* 0x004fe200078e00ff */
[----:B------:R-:W-:Y:S01]  /*47d0*/  UIADD3 UR18, UPT, UPT, UR18, 0x200, URZ ;  /* 0x0000020012127890 */ /* 0x000fe2000fffe0ff */
[----:B------:R-:W-:Y:S01]  /*47e0*/  SHF.L.U32 R3, R9, 0x1f, RZ ;  /* 0x0000001f09037819 */ /* 0x000fe200000006ff */
[----:B------:R-:W-:-:S03]  /*47f0*/  UMOV UR4, 0x40 ;  /* 0x0000004000047882 */ /* 0x000fc60000000000 */
[----:B------:R-:W-:Y:S01]  /*4800*/  UVIRTCOUNT.DEALLOC.SMPOOL 0x80 ;  /* 0x000000800000784c */ /* 0x000fe20000000000 */
[----:B----4-:R-:W-:Y:S02]  /*4810*/  ULEA UR6, UR6, UR4, 0x18 ;  /* 0x0000000406067291 */ /* 0x010fe4000f8ec0ff */
[----:B------:R-:W-:-:S07]  /*4820*/  ULEA UR4, UR22, UR18, 0x3 ;  /* 0x0000001216047291 */ /* 0x000fce000f8e18ff */
[----:B------:R2:W-:Y:S02]  /*4830*/  @P0 STS.U8 [UR6+0x1c], R0 ;  /* 0x00001c00ff000988 */ /* 0x0005e40008000006 */
[----:B------:R-:W4:Y:S02]  /*4840*/  SYNCS.PHASECHK.TRANS64.TRYWAIT P0, [UR4], R3 ;  /* 0x00000003ff0075a7 */ /* 0x000f240008001104 */
[----:B--2-4-:R-:W-:Y:S05]  /*4850*/  @!P0 BRA `(.L_x_84) ;  /* 0x00000048003c8947 */ /* 0x014fea0003800000 */
.L_x_201:
[----:B------:R-:W-:-:S04]  /*4860*/  UIADD3 UR4, UPT, UPT, UR22, 0x1, URZ ;  /* 0x0000000116047890 */ /* 0x000fc8000fffe0ff */
[----:B------:R-:W-:-:S04]  /*4870*/  UISETP.NE.AND UP0, UPT, UR4, 0x2, UPT ;  /* 0x000000020400788c */ /* 0x000fc8000bf05270 */
[----:B---3--:R-:W-:Y:S02]  /*4880*/  USEL UR5, URZ, 0x1, UP0 ;  /* 0x00000001ff057887 */ /* 0x008fe40008000000 */
[----:B------:R-:W-:-:S04]  /*4890*/  USEL UR4, UR4, URZ, UP0 ;  /* 0x000000ff04047287 */ /* 0x000fc80008000000 */
[----:B------:R-:W-:Y:S01]  /*48a0*/  ULEA UR4, UR4, UR18, 0x3 ;  /* 0x0000001204047291 */ /* 0x000fe2000f8e18ff */
[----:B--2---:R-:W-:-:S04]  /*48b0*/  LOP3.LUT R3, R9, UR5, RZ, 0x3c, !PT ;  /* 0x0000000509037c12 */ /* 0x004fc8000f8e3cff */
[----:B------:R-:W-:-:S04]  /*48c0*/  SHF.L.U32 R3, R3, 0x1f, RZ ;  /* 0x0000001f03037819 */ /* 0x000fc800000006ff */
[----:B------:R-:W2:Y:S02]  /*48d0*/  SYNCS.PHASECHK.TRANS64.TRYWAIT P0, [UR4], R3 ;  /* 0x00000003ff0075a7 */ /* 0x000ea40008001104 */
[----:B--2---:R-:W-:Y:S05]  /*48e0*/  @!P0 BRA `(.L_x_85) ;  /* 0x0000004800308947 */ /* 0x004fea0003800000 */
.L_x_203:
[----:B------:R-:W-:Y:S01]  /*48f0*/  NOP ;  /* 0x0000000000007918 */ /* 0x000fe20000000000 */
[----:B--2---:R-:W2:Y:S01]  /*4900*/  LDS R0, [UR6+0x14] ;  /* 0x00001406ff007984 */ /* 0x004ea20008000800 */
[----:B------:R-:W-:Y:S01]  /*4910*/  LOP3.LUT R3, R2, 0xffff, RZ, 0xc0, !PT ;  /* 0x0000ffff02037812 */ /* 0x000fe200078ec0ff */
[----:B------:R-:W-:-:S03]  /*4920*/  IMAD.MOV.U32 R2, RZ, RZ, 0xffff ;  /* 0x0000ffffff027424 */ /* 0x000fc600078e00ff */
[----:B------:R-:W-:-:S04]  /*4930*/  SHF.R.U32.HI R3, RZ, 0x5, R3 ;  /* 0x00000005ff037819 */ /* 0x000fc80000011603 */
[----:B------:R-:W-:-:S04]  /*4940*/  SHF.L.U32 R2, R2, R3, RZ ;  /* 0x0000000302027219 */ /* 0x000fc800000006ff */
[----:B--2---:R-:W-:-:S04]  /*4950*/  LOP3.LUT R0, R0, R2, RZ, 0xc0, !PT ;  /* 0x0000000200007212 */ /* 0x004fc800078ec0ff */
[----:B------:R-:W-:Y:S01]  /*4960*/  ISETP.NE.AND P0, PT, R0, R2, PT ;  /* 0x000000020000720c */ /* 0x000fe20003f05270 */
[----:B------:R-:W-:-:S05]  /*4970*/  IMAD.MOV.U32 R0, RZ, RZ, 0x1 ;  /* 0x00000001ff007424 */ /* 0x000fca00078e00ff */
[----:B------:R-:W-:-:S07]  /*4980*/  SHF.L.U32 R0, R0, R3, RZ ;  /* 0x0000000300007219 */ /* 0x000fce00000006ff */
[----:B------:R-:W-:Y:S05]  /*4990*/  @P0 BRA `(.L_x_86) ;  /* 0x00000000005c0947 */ /* 0x000fea0003800000 */
[----:B------:R-:W2:Y:S02]  /*49a0*/  LDS R3, [UR6+0x18] ;  /* 0x00001806ff037984 */ /* 0x000ea40008000800 */
[----:B--2---:R-:W-:-:S04]  /*49b0*/  LOP3.LUT R3, R3, R0, RZ, 0xc0, !PT ;  /* 0x0000000003037212 */ /* 0x004fc800078ec0ff */
[----:B------:R-:W-:-:S13]  /*49c0*/  ISETP.NE.AND P0, PT, R3, R0, PT ;  /* 0x000000000300720c */ /* 0x000fda0003f05270 */
[----:B------:R-:W-:Y:S05]  /*49d0*/  @P0 BRA `(.L_x_87) ;  /* 0x0000000000400947 */ /* 0x000fea0003800000 */
[----:B------:R-:W-:Y:S01]  /*49e0*/  R2UR UR4, R2 ;  /* 0x00000000020472ca */ /* 0x000fe200000e0000 */
[----:B------:R-:W2:Y:S01]  /*49f0*/  S2R R3, SR_LANEID ;  /* 0x0000000000037919 */ /* 0x000ea20000000000 */
[----:B------:R-:W-:-:S04]  /*4a00*/  LOP3.LUT R0, RZ, R0, RZ, 0x33, !PT ;  /* 0x00000000ff007212 */ /* 0x000fc800078e33ff */
[----:B------:R-:W3:Y:S07]  /*4a10*/  REDUX UR7, R0 ;  /* 0x00000000000773c4 */ /* 0x000eee0000000000 */
[----:B------:R-:W-:-:S03]  /*4a20*/  ULOP3.LUT UR5, URZ, UR4, URZ, 0x33, !UPT ;  /* 0x00000004ff057292 */ /* 0x000fc6000f8e33ff */
[----:B------:R-:W-:Y:S02]  /*4a30*/  VOTEU.ANY UR4, UPT, PT ;  /* 0x0000000000047886 */ /* 0x000fe400038e0100 */
[----:B------:R-:W-:Y:S01]  /*4a40*/  UFLO.U32 UR4, UR4 ;  /* 0x00000004000472bd */ /* 0x000fe200080e0000 */
[----:B------:R-:W-:-:S04]  /*4a50*/  IMAD.U32 R2, RZ, RZ, UR5 ;  /* 0x00000005ff027e24 */ /* 0x000fc8000f8e00ff */
[----:B------:R-:W4:Y:S02]  /*4a60*/  REDUX UR8, R2 ;  /* 0x00000000020873c4 */ /* 0x000f240000000000 */
[----:B------:R1:W-:Y:S01]  /*4a70*/  UTCATOMSWS.AND URZ, UR5 ;  /* 0x0000000500ff79e3 */ /* 0x0003e20008000000 */
[----:B---3--:R-:W-:Y:S01]  /*4a80*/  IMAD.U32 R0, RZ, RZ, UR7 ;  /* 0x00000007ff007e24 */ /* 0x008fe2000f8e00ff */
[----:B--2---:R-:W-:Y:S01]  /*4a90*/  ISETP.EQ.U32.AND P0, PT, R3, UR4, PT ;  /* 0x0000000403007c0c */ /* 0x004fe2000bf02070 */
[----:B----4-:R-:W-:-:S12]  /*4aa0*/  IMAD.U32 R2, RZ, RZ, UR8 ;  /* 0x00000008ff027e24 */ /* 0x010fd8000f8e00ff */
[----:B------:R2:W-:Y:S04]  /*4ab0*/  @P0 ATOMS.AND RZ, [UR6+0x14], R2 ;  /* 0x00001402ffff098c */ /* 0x0005e8000a800006 */
[----:B------:R2:W-:Y:S01]  /*4ac0*/  @P0 ATOMS.AND RZ, [UR6+0x18], R0 ;  /* 0x00001800ffff098c */ /* 0x0005e2000a800006 */
[----:B-1----:R-:W-:Y:S05]  /*4ad0*/  BRA `(.L_x_88) ;  /* 0x0000000000147947 */ /* 0x002fea0003800000 */
.L_x_87:
[----:B------:R-:W-:Y:S02]  /*4ae0*/  MOV R2, 0x4b00 ;  /* 0x00004b0000027802 */ /* 0x000fe40000000f00 */
[----:B-1---5:R-:W-:Y:S05]  /*4af0*/  CALL.REL.NOINC `($__internal_0_$__cuda_sm10x_tcgen05_guardrail_trap_col_being_dealloced_not_returned_by_alloc) ;  /* 0x0000004800a87944 */ /* 0x022fea0003c00000 */
[----:B------:R-:W-:Y:S05]  /*4b00*/  BRA `(.L_x_88) ;  /* 0x0000000000087947 */ /* 0x000fea0003800000 */
.L_x_86:
[----:B------:R-:W-:Y:S02]  /*4b10*/  MOV R2, 0x4b30 ;  /* 0x00004b3000027802 */ /* 0x000fe40000000f00 */
[----:B-1---5:R-:W-:Y:S05]  /*4b20*/  CALL.REL.NOINC `($__internal_2_$__cuda_sm10x_tcgen05_guardrail_trap_unallocated_columns_being_dealloced) ;  /* 0x0000004800b47944 */ /* 0x022fea0003c00000 */
.L_x_88:
[----:B------:R-:W-:Y:S01]  /*4b30*/  NOP ;  /* 0x0000000000007918 */ /* 0x000fe20000000000 */
[----:B------:R-:W-:Y:S05]  /*4b40*/  EXIT ;  /* 0x000000000000794d */ /* 0x000fea0003800000 */
.L_x_72:
[----:B------:R-:W-:-:S09]  /*4b50*/  UISETP.NE.OR UP0, UPT, UR18, 0x3, !UP3 ;  /* 0x000000031200788c */ /* 0x000fd2000df05670 */
[----:B------:R-:W-:Y:S05]  /*4b60*/  BRA.U UP0, `(.L_x_89) ;  /* 0x0000001100487547 */ /* 0x000fea000b800000 */
[----:B------:R-:W2:Y:S01]  /*4b70*/  LDCU.64 UR4, c[0x0][0x888] ;  /* 0x00011100ff0477ac */ /* 0x000ea20008000a00 */
[----:B------:R-:W3:Y:S01]  /*4b80*/  S2UR UR6, SR_CgaCtaId ;  /* 0x00000000000679c3 */ /* 0x000ee20000008800 */
[----:B------:R-:W-:Y:S01]  /*4b90*/  HFMA2 R9, -RZ, RZ, 0, 5.9604644775390625e-08 ;  /* 0x00000001ff097431 */ /* 0x000fe200000001ff */
[----:B------:R-:W-:Y:S01]  /*4ba0*/  MOV R8, RZ ;  /* 0x000000ff00087202 */ /* 0x000fe20000000f00 */
[----:B------:R-:W4:Y:S01]  /*4bb0*/  LDCU UR36, c[0x0][0x370] ;  /* 0x00006e00ff2477ac */ /* 0x000f220008000800 */
[----:B------:R-:W-:Y:S01]  /*4bc0*/  HFMA2 R3, -RZ, RZ, 0, 0.00048828125 ;  /* 0x00001000ff037431 */ /* 0x000fe200000001ff */
[----:B------:R-:W1:Y:S03]  /*4bd0*/  LDCU.128 UR32, c[0x0][0xb10] ;  /* 0x00016200ff2077ac */ /* 0x000e660008000c00 */
[----:B------:R-:W4:Y:S01]  /*4be0*/  LDC.64 R10, c[0x0][0x348] ;  /* 0x0000d200ff0a7b82 */ /* 0x000f220000000a00 */
[----:B------:R-:W1:Y:S01]  /*4bf0*/  LDCU UR27, c[0x0][0x374] ;  /* 0x00006e80ff1b77ac */ /* 0x000e620008000800 */
[----:B------:R-:W4:Y:S01]  /*4c00*/  LDCU.64 UR28, c[0x0][0x890] ;  /* 0x00011200ff1c77ac */ /* 0x000f220008000a00 */
[----:B------:R-:W4:Y:S01]  /*4c10*/  LDCU UR18, c[0x0][0xb0c] ;  /* 0x00016180ff1277ac */ /* 0x000f220008000800 */
[----:B--2---:R-:W-:Y:S01]  /*4c20*/  UISETP.NE.U32.AND UP0, UPT, UR4, URZ, UPT ;  /* 0x000000ff0400728c */ /* 0x004fe2000bf05070 */
[----:B------:R-:W2:Y:S01]  /*4c30*/  LDCU UR46, c[0x0][0xb20] ;  /* 0x00016400ff2e77ac */ /* 0x000ea20008000800 */
[----:B------:R-:W2:Y:S01]  /*4c40*/  LDCU UR4, c[0x0][0xb30] ;  /* 0x00016600ff0477ac */ /* 0x000ea20008000800 */
[----:B------:R-:W2:Y:S01]  /*4c50*/  LDCU.128 UR40, c[0x0][0x980] ;  /* 0x00013000ff2877ac */ /* 0x000ea20008000c00 */
[----:B------:R-:W-:Y:S01]  /*4c60*/  UMOV UR24, 0x400 ;  /* 0x0000040000187882 */ /* 0x000fe20000000000 */
[----:B-1----:R-:W-:-:S02]  /*4c70*/  UIMAD.WIDE.U32 UR8, UR27, UR35, URZ ;  /* 0x000000231b0872a5 */ /* 0x002fc4000f8e00ff */
[----:B---3--:R-:W-:Y:S02]  /*4c80*/  ULEA UR24, UR6, UR24, 0x18 ;  /* 0x0000001806187291 */ /* 0x008fe4000f8ec0ff */
[----:B----4-:R-:W-:Y:S02]  /*4c90*/  UIMAD.WIDE.U32 UR6, UR36, UR32, URZ ;  /* 0x00000020240672a5 */ /* 0x010fe4000f8e00ff */
[----:B------:R-:W-:Y:S02]  /*4ca0*/  UISETP.NE.AND.EX UP5, UPT, UR5, URZ, UPT, UP0 ;  /* 0x000000ff0500728c */ /* 0x000fe4000bfa5300 */
[----:B------:R-:W-:Y:S02]  /*4cb0*/  UISETP.NE.U32.AND UP6, UPT, UR28, URZ, UPT ;  /* 0x000000ff1c00728c */ /* 0x000fe4000bfc5070 */
[----:B------:R-:W-:Y:S02]  /*4cc0*/  UIADD3 UR37, UPT, UPT, UR24, 0x1e8, URZ ;  /* 0x000001e818257890 */ /* 0x000fe4000fffe0ff */
[----:B------:R-:W-:-:S02]  /*4cd0*/  UISETP.NE.AND UP0, UPT, UR39, 0x1, UPT ;  /* 0x000000012700788c */ /* 0x000fc4000bf05270 */
[----:B------:R-:W-:Y:S01]  /*4ce0*/  UISETP.NE.AND UP0, UPT, UR18, 0x1, UPT ;  /* 0x000000011200788c */ /* 0x000fe2000bf05270 */
[----:B------:R-:W-:Y:S01]  /*4cf0*/  UMOV UR6, UR7 ;  /* 0x0000000700067c82 */ /* 0x000fe20008000000 */
[----:B------:R-:W-:Y:S01]  /*4d00*/  UMOV UR38, UR9 ;  /* 0x0000000900267c82 */ /* 0x000fe20008000000 */
[----:B------:R-:W-:Y:S02]  /*4d10*/  USEL UR45, URZ, 0x1, UP4 ;  /* 0x00000001ff2d7887 */ /* 0x000fe4000a000000 */
[----:B------:R-:W-:Y:S02]  /*4d20*/  UISETP.GE.AND UP2, UPT, UR39, 0x1, UPT ;  /* 0x000000012700788c */ /* 0x000fe4000bf46270 */
[----:B------:R-:W-:Y:S01]  /*4d30*/  UISETP.NE.AND UP0, UPT, UR34, 0x1, UPT ;  /* 0x000000012200788c */ /* 0x000fe2000bf05270 */
[----:B------:R-:W-:Y:S01]  /*4d40*/  UMOV UR25, URZ ;  /* 0x000000ff00197c82 */ /* 0x000fe20008000000 */
[----:B------:R-:W-:Y:S01]  /*4d50*/  UPLOP3.LUT UP4, UPT, UPT, UPT, UPT, 0x40, 0x4 ;  /* 0x000000000004789c */ /* 0x000fe20003f8e870 */
[----:B------:R-:W1:Y:S01]  /*4d60*/  LDCU.64 UR16, c[0x0][0xb28] ;  /* 0x00016500ff1077ac */ /* 0x000e620008000a00 */
[----:B------:R-:W3:Y:S01]  /*4d70*/  LDCU.64 UR30, c[0x0][0x990] ;  /* 0x00013200ff1e77ac */ /* 0x000ee20008000a00 */
[----:B------:R-:W-:-:S02]  /*4d80*/  UISETP.NE.AND.EX UP6, UPT, UR29, URZ, UPT, UP6 ;  /* 0x000000ff1d00728c */ /* 0x000fc4000bfc5360 */
[----:B------:R-:W-:Y:S02]  /*4d90*/  UPRMT UR37, URZ, 0x654, UR37 ;  /* 0x00000654ff257896 */ /* 0x000fe40008000025 */
[----:B------:R-:W-:Y:S02]  /*4da0*/  USHF.R.U32.HI UR44, URZ, UR33, UR6 ;  /* 0x00000021ff2c7299 */ /* 0x000fe40008011606 */
[----:B--2---:R-:W-:Y:S02]  /*4db0*/  USHF.R.U32.HI UR38, URZ, UR46, UR38 ;  /* 0x0000002eff267299 */ /* 0x004fe40008011626 */
[----:B------:R-:W-:Y:S02]  /*4dc0*/  UISETP.NE.AND UP3, UPT, UR4, 0x1, UPT ;  /* 0x000000010400788c */ /* 0x000fe4000bf65270 */
[----:B------:R-:W-:Y:S02]  /*4dd0*/  UISETP.NE.AND UP2, UPT, UR40, 0x1, UPT ;  /* 0x000000012800788c */ /* 0x000fe4000bf45270 */
[----:B------:R-:W-:-:S11]  /*4de0*/  UISETP.NE.AND UP0, UPT, UR43, 0x1, UPT ;  /* 0x000000012b00788c */ /* 0x000fd6000bf05270 */
.L_x_98:
[----:B------:R-:W-:Y:S04]  /*4df0*/  SHF.L.U32 R2, R8, 0x1f, RZ ;  /* 0x0000001f08027819 */ /* 0x000fe800000006ff */
[----:B--2---:R-:W2:Y:S02]  /*4e00*/  SYNCS.PHASECHK.TRANS64.TRYWAIT P0, [UR24+0x1e0], R2 ;  /* 0x0001e002ff0075a7 */ /* 0x004ea40008001118 */
[----:B--2---:R-:W-:Y:S05]  /*4e10*/  @!P0 BRA `(.L_x_90) ;  /* 0x0000004000fc8947 */ /* 0x004fea0003800000 */
.L_x_205:
[----:B------:R-:W4:Y:S01]  /*4e20*/  LDS.128 R4, [UR24+0x220] ;  /* 0x00022018ff047984 */ /* 0x000f220008000c00 */
[----:B------:R-:W-:Y:S01]  /*4e30*/  UISETP.GE.AND UP0, UPT, UR39, 0x1, UPT ;  /* 0x000000012700788c */ /* 0x000fe2000bf06270 */
[----:B------:R-:W-:Y:S01]  /*4e40*/  @!PT LDS RZ, [RZ] ;  /* 0x00000000fffff984 */ /* 0x000fe20000000800 */
[----:B------:R-:W-:Y:S01]  /*4e50*/  @!PT LDS RZ, [RZ] ;  /* 0x00000000fffff984 */ /* 0x000fe20000000800 */
[----:B------:R-:W-:Y:S01]  /*4e60*/  @!PT LDS RZ, [RZ] ;  /* 0x00000000fffff984 */ /* 0x000fe20000000800 */
[----:B------:R-:W-:Y:S01]  /*4e70*/  @!PT LDS RZ, [RZ] ;  /* 0x00000000fffff984 */ /* 0x000fe20000000800 */
[----:B------:R1:W-:Y:S06]  /*4e80*/  MEMBAR.ALL.CTA ;  /* 0x0000000000007992 */ /* 0x0003ec0000008000 */
[----:B-1----:R-:W1:Y:S02]  /*4e90*/  FENCE.VIEW.ASYNC.S ;  /* 0x00000000000073c6 */ /* 0x002e640000000000 */
[----:B-1----:R-:W-:Y:S01]  /*4ea0*/  SYNCS.ARRIVE.TRANS64.RED.A1T0 RZ, [UR37], RZ ;  /* 0x000000ffffff79a7 */ /* 0x002fe20008100425 */
[----:B----4-:R-:W-:Y:S11]  /*4eb0*/  LOP3.LUT P0, RZ, R6, 0x1, RZ, 0xc0, !PT ;  /* 0x0000000106ff7812 */ /* 0x010ff6000780c0ff */
[----:B------:R-:W-:Y:S02]  /*4ec0*/  @!UPT UIADD3 URZ, UPT, UPT, URZ, URZ, URZ ;  /* 0x000000fffffff290 */ /* 0x000fe4000fffe0ff */
[----:B------:R-:W-:Y:S01]  /*4ed0*/  VOTEU.ANY UP2, P0 ;  /* 0x0000000000ff7886 */ /* 0x000fe20000040100 */
[----:B------:R-:W-:Y:S11]  /*4ee0*/  PLOP3.LUT P0, PT, PT, PT, UP2, 0x80, 0x8 ;  /* 0x000000000008781c */ /* 0x000ff60003f0f028 */
[----:B------:R-:W-:Y:S02]  /*4ef0*/  @!UPT UIADD3 URZ, UPT, UPT, URZ, URZ, URZ ;  /* 0x000000fffffff290 */ /* 0x000fe4000fffe0ff */
[----:B--2---:R-:W-:Y:S02]  /*4f00*/  @P0 MOV R2, R4 ;  /* 0x0000000400020202 */ /* 0x004fe40000000f00 */
[----:B------:R-:W-:Y:S02]  /*4f10*/  @P0 LOP3.LUT R0, R5, 0xffff, RZ, 0xc0, !PT ;  /* 0x0000ffff05000812 */ /* 0x000fe400078ec0ff */
[----:B------:R-:W-:Y:S02]  /*4f20*/  @P0 R2UR UR5, R2 ;  /* 0x00000000020502ca */ /* 0x000fe400000e0000 */
[----:B------:R-:W-:Y:S11]  /*4f30*/  @P0 R2UR UR4, R0 ;  /* 0x00000000000402ca */ /* 0x000ff600000e0000 */
[----:B------:R-:W-:Y:S02]  /*4f40*/  @UP2 UMOV UR15, UR5 ;  /* 0x00000005000f2c82 */ /* 0x000fe40008000000 */
[----:B------:R-:W-:Y:S01]  /*4f50*/  @UP2 UMOV UR14, UR4 ;  /* 0x00000004000e2c82 */ /* 0x000fe20008000000 */
[----:B------:R-:W-:Y:S05]  /*4f60*/  BRA.U !UP0, `(.L_x_91) ;  /* 0x0000000108c07547 */ /* 0x000fea000b800000 */
[----:B------:R-:W-:Y:S02]  /*4f70*/  UIMAD.WIDE.U32 UR8, UR14, UR35, URZ ;  /* 0x000000230e0872a5 */ /* 0x000fe4000f8e00ff */
[----:B------:R-:W-:Y:S02]  /*4f80*/  UP2UR UR19, UPR, URZ, 0x4 ;  /* 0x00000004ff137883 */ /* 0x000fe40008000000 */
[----:B------:R-:W-:Y:S02]  /*4f90*/  UISETP.NE.AND UP2, UPT, UR34, 0x1, UPT ;  /* 0x000000012200788c */ /* 0x000fe4000bf45270 */
[----:B------:R-:W-:Y:S02]  /*4fa0*/  UIMAD.WIDE.U32 UR10, UR15, UR32, URZ ;  /* 0x000000200f0a72a5 */ /* 0x000fe4000f8e00ff */
[----:B------:R-:W-:Y:S02]  /*4fb0*/  USEL UR4, UR27, UR38, !UP2 ;  /* 0x000000261b047287 */ /* 0x000fe4000d000000 */
[----:B------:R-:W-:Y:S02]  /*4fc0*/  UISETP.NE.AND UP0, UPT, UR18, 0x1, UPT ;  /* 0x000000011200788c */ /* 0x000fe4000bf05270 */
[----:B------:R-:W-:Y:S02]  /*4fd0*/  UP2UR UR22, UPR, URZ, 0x2 ;  /* 0x00000002ff167883 */ /* 0x000fe40008000000 */
[----:B------:R-:W-:Y:S02]  /*4fe0*/  UISETP.NE.AND UP1, UPT, UR39, 0x1, UPT ;  /* 0x000000012700788c */ /* 0x000fe4000bf25270 */
[----:B------:R-:W-:Y:S02]  /*4ff0*/  UIMAD.WIDE.U32 UR12, UR4, UR16, URZ ;  /* 0x00000010040c72a5 */ /* 0x000fe4000f8e00ff */
[----:B------:R-:W-:Y:S01]  /*5000*/  USEL UR7, UR36, UR44, !UP0 ;  /* 0x0000002c24077287 */ /* 0x000fe2000c000000 */
[----:B------:R-:W-:Y:S02]  /*5010*/  UMOV UR5, UR9 ;  /* 0x0000000900057c82 */ /* 0x000fe40008000000 */
[----:B------:R-:W-:Y:S02]  /*5020*/  USHF.R.U32.HI UR6, URZ, UR46, UR5 ;  /* 0x0000002eff067299 */ /* 0x000fe40008011605 */
[----:B------:R-:W-:Y:S02]  /*5030*/  UIMAD.WIDE.U32 UR20, UR7, UR16, URZ ;  /* 0x00000010071472a5 */ /* 0x000fe4000f8e00ff */
[----:B------:R-:W-:Y:S02]  /*5040*/  USEL UR6, UR14, UR6, !UP2 ;  /* 0x000000060e067287 */ /* 0x000fe4000d000000 */
[----:B------:R-:W-:Y:S01]  /*5050*/  UISETP.NE.AND UP2, UPT, UR19, URZ, UPT ;  /* 0x000000ff1300728c */ /* 0x000fe2000bf45270 */
[----:B------:R-:W-:Y:S01]  /*5060*/  UMOV UR5, UR11 ;  /* 0x0000000b00057c82 */ /* 0x000fe20008000000 */
[----:B------:R-:W-:Y:S02]  /*5070*/  UIMAD.WIDE.U32 UR10, UR6, UR16, URZ ;  /* 0x00000010060a72a5 */ /* 0x000fe4000f8e00ff */
[----:B------:R-:W-:Y:S03]  /*5080*/  USHF.R.U32.HI UR8, URZ, UR33, UR5 ;  /* 0x00000021ff087299 */ /* 0x000fe60008011605 */
[----:B------:R-:W-:Y:S02]  /*5090*/  UMOV UR5, UR13 ;  /* 0x0000000d00057c82 */ /* 0x000fe40008000000 */
[----:B------:R-:W-:Y:S03]  /*50a0*/  @UP1 USHF.R.U32.HI UR4, URZ, UR17, UR5 ;  /* 0x00000011ff041299 */ /* 0x000fe60008011605 */
[----:B------:R-:W-:Y:S01]  /*50b0*/  UMOV UR5, UR21 ;  /* 0x0000001500057c82 */ /* 0x000fe20008000000 */
[----:B------:R-:W-:Y:S02]  /*50c0*/  UIMAD UR4, UR39, UR4, URZ ;  /* 0x00000004270472a4 */ /* 0x000fe4000f8e02ff */
[----:B------:R-:W-:Y:S02]  /*50d0*/  @UP1 USHF.R.U32.HI UR7, URZ, UR17, UR5 ;  /* 0x00000011ff071299 */ /* 0x000fe40008011605 */
[----:B------:R-:W-:Y:S02]  /*50e0*/  USEL UR5, UR15, UR8, !UP0 ;  /* 0x000000080f057287 */ /* 0x000fe4000c000000 */
[----:B------:R-:W-:Y:S02]  /*50f0*/  UIMAD UR8, UR39, UR7, URZ ;  /* 0x00000007270872a4 */ /* 0x000fe4000f8e02ff */
[----:B------:R-:W-:Y:S03]  /*5100*/  UISETP.GE.AND UP0, UPT, UR6, UR4, UPT ;  /* 0x000000040600728c */ /* 0x000fe6000bf06270 */
[----:B------:R-:W-:Y:S01]  /*5110*/  UMOV UR4, UR11 ;  /* 0x0000000b00047c82 */ /* 0x000fe20008000000 */
[----:B------:R-:W-:Y:S02]  /*5120*/  UISETP.GE.OR UP0, UPT, UR5, UR8, UP0 ;  /* 0x000000080500728c */ /* 0x000fe40008706670 */
[----:B------:R-:W-:Y:S02]  /*5130*/  USHF.R.U32.HI UR4, URZ, UR17, UR4 ;  /* 0x00000011ff047299 */ /* 0x000fe40008011604 */
[----:B------:R-:W-:Y:S02]  /*5140*/  UIMAD.WIDE.U32 UR8, UR5, UR16, URZ ;  /* 0x00000010050872a5 */ /* 0x000fe4000f8e00ff */
[----:B------:R-:W-:Y:S04]  /*5150*/  USEL UR10, UR6, UR4, !UP1 ;  /* 0x00000004060a7287 */ /* 0x000fe8000c800000 */
[----:B------:R-:W-:Y:S01]  /*5160*/  UIADD3 UR11, UPT, UPT, -UR10, URZ, URZ ;  /* 0x000000ff0a0b7290 */ /* 0x000fe2000fffe1ff */
[----:B------:R-:W-:Y:S02]  /*5170*/  @!UP0 UMOV UR4, UR9 ;  /* 0x0000000900048c82 */ /* 0x000fe40008000000 */
[----:B------:R-:W-:Y:S02]  /*5180*/  @!UP0 USHF.R.U32.HI UR4, URZ, UR17, UR4 ;  /* 0x00000011ff048299 */ /* 0x000fe40008011604 */
[----:B------:R-:W-:Y:S02]  /*5190*/  UIMAD UR8, UR39, UR11, UR6 ;  /* 0x0000000b270872a4 */ /* 0x000fe4000f8e0206 */
[----:B------:R-:W-:Y:S02]  /*51a0*/  @!UP0 USEL UR4, UR5, UR4, !UP1 ;  /* 0x0000000405048287 */ /* 0x000fe4000c800000 */
[----:B------:R-:W-:Y:S02]  /*51b0*/  UISETP.NE.AND UP1, UPT, UR22, URZ, UPT ;  /* 0x000000ff1600728c */ /* 0x000fe4000bf25270 */
[----:B------:R-:W-:Y:S02]  /*51c0*/  @!UP0 UIMAD UR8, UR7, UR8, UR4 ;  /* 0x00000008070882a4 */ /* 0x000fe4000f8e0204 */
[----:B------:R-:W-:Y:S02]  /*51d0*/  @!UP0 UIADD3 UR9, UPT, UPT, UR10, -UR4, URZ ;  /* 0x800000040a098290 */ /* 0x000fe4000fffe0ff */
[----:B------:R-:W-:Y:S02]  /*51e0*/  UIADD3 UR4, UPT, UPT, -UR5, URZ, URZ ;  /* 0x000000ff05047290 */ /* 0x000fe4000fffe1ff */
[----:B------:R-:W-:Y:S02]  /*51f0*/  UIADD3 UR7, UPT, UPT, -UR6, URZ, URZ ;  /* 0x000000ff06077290 */ /* 0x000fe4000fffe1ff */
[----:B------:R-:W-:Y:S02]  /*5200*/  @!UP0 UIMAD UR6, UR9, UR39, UR5 ;  /* 0x00000027090682a4 */ /* 0x000fe4000f8e0205 */
[----:B------:R-:W-:Y:S02]  /*5210*/  UIMAD UR15, UR18, UR4, UR15 ;  /* 0x00000004120f72a4 */ /* 0x000fe4000f8e020f */
[----:B------:R-:W-:Y:S01]  /*5220*/  UIMAD UR4, UR34, UR7, UR14 ;  /* 0x00000007220472a4 */ /* 0x000fe2000f8e020e */
[----:B------:R-:W-:Y:S02]  /*5230*/  @!UP0 UMOV UR5, UR8 ;  /* 0x0000000800058c82 */ /* 0x000fe40008000000 */
[----:B------:R-:W-:Y:S02]  /*5240*/  UIMAD UR15, UR5, UR18, UR15 ;  /* 0x00000012050f72a4 */ /* 0x000fe4000f8e020f */
[----:B------:R-:W-:Y:S11]  /*5250*/  UIMAD UR14, UR6, UR34, UR4 ;  /* 0x00000022060e72a4 */ /* 0x000ff6000f8e0204 */
[----:B------:R-:W-:Y:S01]  /*5260*/  @!UPT UIADD3 URZ, UPT, UPT, URZ, URZ, URZ ;  /* 0x000000fffffff290 */ /* 0x000fe2000fffe0ff */
.L_x_91:
[----:B------:R-:W1:Y:S01]  /*5270*/  @!UP3 LDCU.128 UR20, c[0x0][0xb10] ;  /* 0x00016200ff14b7ac */ /* 0x000e620008000c00 */
[----:B------:R-:W-:Y:S04]  /*5280*/  ISETP.NE.U32.AND P1, PT, RZ, UR28, PT ;  /* 0x0000001cff007c0c */ /* 0x000fe8000bf25070 */
[----:B------:R-:W-:Y:S01]  /*5290*/  ISETP.NE.AND.EX P1, PT, RZ, UR29, PT, P1 ;  /* 0x0000001dff007c0c */ /* 0x000fe2000bf25310 */
[----:B------:R-:W2:Y:S01]  /*52a0*/  @!UP3 LDCU UR5, c[0x0][0xb0c] ;  /* 0x00016180ff05b7ac */ /* 0x000ea20008000800 */
[----:B------:R-:W-:Y:S02]  /*52b0*/  USHF.L.U32 UR10, UR26, 0x6, URZ ;  /* 0x000000061a0a7899 */ /* 0x000fe400080006ff */
[----:B-1----:R-:W-:Y:S07]  /*52c0*/  UIMAD.WIDE.U32 UR6, UR15, UR20, URZ ;  /* 0x000000140f0672a5 */ /* 0x002fee000f8e00ff */
[----:B------:R-:W-:Y:S01]  /*52d0*/  @!UP3 UMOV UR4, UR7 ;  /* 0x000000070004bc82 */ /* 0x000fe20008000000 */
[----:B--2---:R-:W-:Y:S02]  /*52e0*/  @!UP3 UISETP.NE.AND UP0, UPT, UR5, 0x1, UPT ;  /* 0x000000010500b88c */ /* 0x004fe4000bf05270 */
[----:B------:R-:W-:Y:S02]  /*52f0*/  @!UP3 USHF.R.U32.HI UR4, URZ, UR21, UR4 ;  /* 0x00000015ff04b299 */ /* 0x000fe40008011604 */
[----:B------:R-:W-:Y:S02]  /*5300*/  UIMAD.WIDE.U32 UR6, UR14, UR23, URZ ;  /* 0x000000170e0672a5 */ /* 0x000fe4000f8e00ff */
[----:B------:R-:W-:Y:S02]  /*5310*/  @!UP3 USEL UR8, UR15, UR4, !UP0 ;  /* 0x000000040f08b287 */ /* 0x000fe4000c000000 */
[----:B------:R-:W-:Y:S03]  /*5320*/  @!UP3 UISETP.NE.AND UP0, UPT, UR22, 0x1, UPT ;  /* 0x000000011600b88c */ /* 0x000fe6000bf05270 */
[----:B------:R-:W-:Y:S02]  /*5330*/  @!UP3 UMOV UR6, UR7 ;  /* 0x000000070006bc82 */ /* 0x000fe40008000000 */
[----:B------:R-:W1:Y:S02]  /*5340*/  @!UP3 LDCU UR4, c[0x0][0xb20] ;  /* 0x00016400ff04b7ac */ /* 0x000e640008000800 */
[----:B-1----:R-:W-:Y:S04]  /*5350*/  @!UP3 USHF.R.U32.HI UR6, URZ, UR4, UR6 ;  /* 0x00000004ff06b299 */ /* 0x002fe80008011606 */
[----:B------:R-:W-:Y:S04]  /*5360*/  @!UP3 USEL UR6, UR14, UR6, !UP0 ;  /* 0x000000060e06b287 */ /* 0x000fe8000c000000 */
[----:B------:R-:W-:Y:S02]  /*5370*/  @!UP3 UIADD3 UR4, UPT, UPT, -UR8, UR6, URZ ;  /* 0x000000060804b290 */ /* 0x000fe4000fffe1ff */
[----:B------:R-:W-:Y:S02]  /*5380*/  @!UP3 UIADD3 UR6, UPT, UPT, UR8, -UR6, URZ ;  /* 0x800000060806b290 */ /* 0x000fe4000fffe0ff */
[----:B------:R-:W-:Y:S02]  /*5390*/  @!UP3 UIMAD UR15, UR4, UR5, UR15 ;  /* 0x00000005040fb2a4 */ /* 0x000fe4000f8e020f */
[----:B------:R-:W-:Y:S01]  /*53a0*/  @!UP3 UIMAD UR14, UR6, UR22, UR14 ;  /* 0x00000016060eb2a4 */ /* 0x000fe2000f8e020e */
[----:B------:R-:W-:Y:S11]  /*53b0*/  BRA.U UP4, `(.L_x_92) ;  /* 0x0000000104107547 */ /* 0x000ff6000b800000 */
[----:B------:R-:W-:Y:S04]  /*53c0*/  MOV R2, UR45 ;  /* 0x0000002d00027c02 */ /* 0x000fe80008000f00 */
[----:B------:R-:W-:Y:S04]  /*53d0*/  SHF.L.U32 R2, R2, 0x1f, RZ ;  /* 0x0000001f02027819 */ /* 0x000fe800000006ff */
[----:B------:R-:W1:Y:S02]  /*53e0*/  SYNCS.PHASECHK.TRANS64.TRYWAIT P2, [UR24+0x1d8], R2 ;  /* 0x0001d802ff0075a7 */ /* 0x000e640008041118 */
[----:B-1----:R-:W-:Y:S05]  /*53f0*/  @!P2 BRA `(.L_x_93) ;  /* 0x0000003c009ca947 */ /* 0x002fea0003800000 */
.L_x_92:
[----:B------:R-:W-:Y:S05]  /*5400*/  BRA.U !UP6, `(.L_x_94) ;  /* 0x000000010e387547 */ /* 0x000fea000b800000 */
[----:B------:R-:W-:Y:S01]  /*5410*/  UPLOP3.LUT UP1, UPT, UPT, UPT, UP5, 0x80, 0x8 ;  /* 0x000000000008789c */ /* 0x000fe20003f2f050 */
[----:B-1----:R-:W-:Y:S01]  /*5420*/  HFMA2 R0, -RZ, RZ, 0, 5.9604644775390625e-08 ;  /* 0x00000001ff007431 */ /* 0x002fe200000001ff */
[----:B------:R-:W1:Y:S01]  /*5430*/  LDCU.64 UR8, c[0x0][0x358] ;  /* 0x00006b00ff0877ac */ /* 0x000e620008000a00 */
[----:B------:R-:W-:Y:S03]  /*5440*/  IMAD.MOV.U32 R48, RZ, RZ, 0x1 ;  /* 0x00000001ff307424 */ /* 0x000fe600078e00ff */
[----:B------:R-:W-:Y:S05]  /*5450*/  PLOP3.LUT P2, PT, PT, PT, UP1, 0x80, 0x8 ;  /* 0x000000000008781c */ /* 0x000fea0003f4f018 */
[----:B------:R-:W2:Y:S01]  /*5460*/  @UP1 LDCU.64 UR4, c[0x0][0x888] ;  /* 0x00011100ff0417ac */ /* 0x000ea20008000a00 */
[----:B------:R-:W-:Y:S07]  /*5470*/  @UP1 UIMAD UR6, UR52, UR28, URZ ;  /* 0x0000001c340612a4 */ /* 0x000fee000f8e02ff */
[----:B------:R-:W-:Y:S01]  /*5480*/  @!P2 PRMT R48, R0, 0x7610, R48 ;  /* 0x000076100030a816 */ /* 0x000fe20000000030 */
[----:B--2---:R-:W-:Y:S06]  /*5490*/  @UP1 UIMAD.WIDE UR4, UR6, 0x4, UR4 ;  /* 0x00000004060418a5 */ /* 0x004fec000f8e0204 */
[----:B-----5:R-:W-:Y:S01]  /*54a0*/  IMAD.U32 R26, RZ, RZ, UR4 ;  /* 0x00000004ff1a7e24 */ /* 0x020fe2000f8e00ff */
[----:B------:R-:W-:Y:S04]  /*54b0*/  MOV R27, UR5 ;  /* 0x00000005001b7c02 */ /* 0x000fe80008000f00 */
[----:B------:R-:W2:Y:S01]  /*54c0*/  @!UP1 LDCU UR4, c[0x0][0x880] ;  /* 0x00011000ff0497ac */ /* 0x000ea20008000800 */
[----:B-1----:R4:W5:Y:S02]  /*54d0*/  @P2 LDG.E R26, desc[UR8][R26.64] ;  /* 0x000000081a1a2981 */ /* 0x002964000c1e1900 */
[----:B--2-4-:R-:W-:Y:S07]  /*54e0*/  @!P2 IMAD.U32 R26, RZ, RZ, UR4 ;  /* 0x00000004ff1aae24 */ /* 0x014fee000f8e00ff */
.L_x_94:
[----:B-----5:R-:W-:Y:S01]  /*54f0*/  @!P1 FSETP.EQ.AND P3, PT, R26, RZ, PT ;  /* 0x000000ff1a00920b */ /* 0x020fe20003f62000 */
[----:B------:R-:W-:Y:S01]  /*5500*/  @!UPT UIADD3 URZ, UPT, UPT, URZ, URZ, URZ ;  /* 0x000000fffffff290 */ /* 0x000fe2000fffe0ff */
[----:B------:R-:W-:Y:S11]  /*5510*/  @!P1 BRA `(.L_x_95) ;  /* 0x0000000000149947 */ /* 0x000ff60003800000 */
[----:B------:R-:W-:Y:S02]  /*5520*/  LOP3.LUT P1, RZ, R48, 0xff, RZ, 0xc0, !PT ;  /* 0x000000ff30ff7812 */ /* 0x000fe4000782c0ff */
[----:B------:R-:W-:Y:S04]  /*5530*/  PLOP3.LUT P3, PT, PT, PT, UP1, 0x80, 0x8 ;  /* 0x000000000008781c */ /* 0x000fe80003f6f018 */
[----:B------:R-:W-:Y:S07]  /*5540*/  PLOP3.LUT P3, PT, P3, PT, PT, 0x8, 0x80 ;  /* 0x000000000080781c */ /* 0x000fee0001f6e170 */
[----:B------:R-:W-:Y:S11]  /*5550*/  @P1 FSETP.EQ.AND P3, PT, R26, RZ, PT ;  /* 0x000000ff1a00120b */ /* 0x000ff60003f62000 */
[----:B------:R-:W-:Y:S02]  /*5560*/  @!UPT UIADD3 URZ, UPT, UPT, URZ, URZ, URZ ;  /* 0x000000fffffff290 */ /* 0x000fe4000fffe0ff */
.L_x_95:
[----:B------:R-:W-:Y:S01]  /*5570*/  ULEA UR4, UR25, UR24, 0x3 ;  /* 0x0000001819047291 */ /* 0x000fe2000f8e18ff */
[----:B-1----:R-:W-:Y:S01]  /*5580*/  SHF.L.U32 R2, R9, 0x1f, RZ ;  /* 0x0000001f09027819 */ /* 0x002fe200000006ff */
[----:B------:R-:W-:Y:S02]  /*5590*/  USHF.L.U32 UR11, UR51, 0x6, URZ ;  /* 0x00000006330b7899 */ /* 0x000fe400080006ff */
[----:B------:R-:W-:Y:S02]  /*55a0*/  UISETP.NE.AND UP0, UPT, UR40, 0x1, UPT ;  /* 0x000000012800788c */ /* 0x000fe4000bf05270 */
[----:B------:R-:W-:Y:S01]  /*55b0*/  UIMAD.WIDE.U32 UR6, UR11, UR41, URZ ;  /* 0x000000290b0672a5 */ /* 0x000fe2000f8e00ff */
[----:B------:R-:W-:Y:S02]  /*55c0*/  ELECT P2, URZ, PT ;  /* 0x0000000000ff782f */ /* 0x000fe40003840000 */
[----:B------:R-:W1:Y:S02]  /*55d0*/  SYNCS.PHASECHK.TRANS64.TRYWAIT P1, [UR4+0x1b8], R2 ;  /* 0x0001b802ff0075a7 */ /* 0x000e640008021104 */
[----:B------:R-:W-:Y:S02]  /*55e0*/  PLOP3.LUT P2, PT, P3, P2, PT, 0xf2, 0x2f ;  /* 0x00000000002f781c */ /* 0x000fe40001f45e72 */
[----:B------:R-:W-:Y:S02]  /*55f0*/  UMOV UR5, UR7 ;  /* 0x0000000700057c82 */ /* 0x000fe40008000000 */
[----:B------:R-:W-:Y:S04]  /*5600*/  USHF.R.U32.HI UR5, URZ, UR42, UR5 ;  /* 0x0000002aff057299 */ /* 0x000fe80008011605 */
[----:B------:R-:W-:Y:S02]  /*5610*/  USEL UR12, UR11, UR5, !UP0 ;  /* 0x000000050b0c7287 */ /* 0x000fe4000c000000 */
[----:B------:R-:W-:Y:S02]  /*5620*/  UISETP.NE.AND UP0, UPT, UR43, 0x1, UPT ;  /* 0x000000012b00788c */ /* 0x000fe4000bf05270 */
[----:B---3--:R-:W-:Y:S07]  /*5630*/  UIMAD.WIDE.U32 UR6, UR12, UR30, URZ ;  /* 0x0000001e0c0672a5 */ /* 0x008fee000f8e00ff */
[----:B------:R-:W-:Y:S02]  /*5640*/  UMOV UR5, UR7 ;  /* 0x0000000700057c82 */ /* 0x000fe40008000000 */
[----:B------:R-:W-:Y:S04]  /*5650*/  USHF.R.U32.HI UR5, URZ, UR31, UR5 ;  /* 0x0000001fff057299 */ /* 0x000fe80008011605 */
[----:B------:R-:W-:Y:S02]  /*5660*/  USEL UR13, UR12, UR5, !UP0 ;  /* 0x000000050c0d7287 */ /* 0x000fe4000c000000 */
[----:B------:R-:W-:Y:S02]  /*5670*/  UIADD3 UR5, UPT, UPT, -UR12, URZ, URZ ;  /* 0x000000ff0c057290 */ /* 0x000fe4000fffe1ff */
[----:B------:R-:W-:Y:S02]  /*5680*/  UIADD3 UR6, UPT, UPT, -UR13, URZ, URZ ;  /* 0x000000ff0d067290 */ /* 0x000fe4000fffe1ff */
[----:B------:R-:W-:Y:S02]  /*5690*/  UIMAD UR11, UR40, UR5, UR11 ;  /* 0x00000005280b72a4 */ /* 0x000fe4000f8e020b */
[----:B------:R-:W-:Y:S01]  /*56a0*/  UIMAD UR12, UR43, UR6, UR12 ;  /* 0x000000062b0c72a4 */ /* 0x000fe2000f8e020c */
[----:B-1----:R-:W-:Y:S11]  /*56b0*/  @!P1 BRA `(.L_x_96) ;  /* 0x0000003c00049947 */ /* 0x002ff60003800000 */
.L_x_208:
[----:B------:R-:W2:Y:S01]  /*56c0*/  S2UR UR23, SR_CgaCtaId ;  /* 0x00000000001779c3 */ /* 0x000ea20000008800 */
[----:B------:R-:W-:Y:S01]  /*56d0*/  VOTEU.ALL UP0, P2 ;  /* 0x0000000000ff7886 */ /* 0x000fe20001000000 */
[----:B-1----:R-:W-:Y:S01]  /*56e0*/  @!P2 IADD3 R2, P1, PT, R10, 0x580, RZ ;  /* 0x000005800a02a810 */ /* 0x002fe20007f3e0ff */
[----:B------:R-:W-:Y:S01]  /*56f0*/  UIADD3 UR9, UPT, UPT, UR4, 0x1a0, URZ ;  /* 0x000001a004097890 */ /* 0x000fe2000fffe0ff */
[----:B------:R-:W-:Y:S02]  /*5700*/  @P0 SHF.R.U32.HI R4, RZ, 0x10, R5 ;  /* 0x00000010ff040819 */ /* 0x000fe40000011605 */
[----:B------:R-:W-:Y:S01]  /*5710*/  @!UP0 ULEA UR5, UR25, UR24, 0xc ;  /* 0x0000001819058291 */ /* 0x000fe2000f8e60ff */
[----:B------:R-:W-:Y:S01]  /*5720*/  @!P2 IMAD.X R0, RZ, RZ, R11, P1 ;  /* 0x000000ffff00a224 */ /* 0x000fe200008e060b */
[----:B------:R-:W-:Y:S01]  /*5730*/  @!P2 R2UR UR7, R2 ;  /* 0x000000000207a2ca */ /* 0x000fe200000e0000 */
[----:B------:R-:W-:Y:S01]  /*5740*/  @!UP0 UPRMT UR6, URZ, 0x40, URZ ;  /* 0x00000040ff068896 */ /* 0x000fe200080000ff */
[----:B------:R-:W-:Y:S01]  /*5750*/  @P0 R2UR UR52, R4 ;  /* 0x00000000043402ca */ /* 0x000fe200000e0000 */
[----:B------:R-:W-:Y:S02]  /*5760*/  @!UP0 UIADD3 UR8, UPT, UPT, UR5, 0x400, URZ ;  /* 0x0000040005088890 */ /* 0x000fe4000fffe0ff */
[----:B------:R-:W-:Y:S01]  /*5770*/  @!P2 R2UR UR5, R0 ;  /* 0x000000000005a2ca */ /* 0x000fe200000e0000 */
[----:B------:R-:W-:Y:S01]  /*5780*/  @!UP0 UPRMT UR19, UR6, 0x5410, URZ ;  /* 0x0000541006138896 */ /* 0x000fe200080000ff */
[----:B------:R-:W-:Y:S01]  /*5790*/  @!P2 IMAD.MOV.U32 R0, RZ, RZ, 0x1000 ;  /* 0x00001000ff00a424 */ /* 0x000fe200078e00ff */
[----:B------:R-:W-:Y:S04]  /*57a0*/  UIADD3 UR6, UPT, UPT, UR25, 0x1, URZ ;  /* 0x0000000119067890 */ /* 0x000fe8000fffe0ff */
[----:B------:R-:W-:Y:S01]  /*57b0*/  UISETP.NE.AND UP0, UPT, UR6, 0x3, UPT ;  /* 0x000000030600788c */ /* 0x000fe2000bf05270 */
[----:B------:R-:W-:Y:S03]  /*57c0*/  IMAD.U32 R12, RZ, RZ, UR7 ;  /* 0x00000007ff0c7e24 */ /* 0x000fe6000f8e00ff */
[----:B------:R-:W-:Y:S02]  /*57d0*/  USEL UR6, UR6, URZ, UP0 ;  /* 0x000000ff06067287 */ /* 0x000fe40008000000 */
[----:B------:R-:W-:Y:S01]  /*57e0*/  IMAD.U32 R13, RZ, RZ, UR5 ;  /* 0x00000005ff0d7e24 */ /* 0x000fe2000f8e00ff */
[----:B------:R-:W-:Y:S01]  /*57f0*/  @!P2 R2UR UR20, R12 ;  /* 0x000000000c14a2ca */ /* 0x000fe200000e0000 */
[----:B------:R-:W-:Y:S02]  /*5800*/  USEL UR22, URZ, 0x1, UP0 ;  /* 0x00000001ff167887 */ /* 0x000fe40008000000 */
[----:B------:R-:W-:Y:S01]  /*5810*/  VOTEU.ALL UP0, P2 ;  /* 0x0000000000ff7886 */ /* 0x000fe20001000000 */
[----:B------:R-:W-:Y:S01]  /*5820*/  @!P2 R2UR UR21, R13 ;  /* 0x000000000d15a2ca */ /* 0x000fe200000e0000 */
[----:B--2---:R-:W-:Y:S02]  /*5830*/  UPRMT UR7, UR23, 0x654, UR9 ;  /* 0x0000065417077896 */ /* 0x004fe40008000009 */
[----:B------:R-:W-:Y:S01]  /*5840*/  ULEA UR5, UR6, UR24, 0x3 ;  /* 0x0000001806057291 */ /* 0x000fe2000f8e18ff */
[----:B------:R-:W-:Y:S04]  /*5850*/  LOP3.LUT R9, R9, UR22, RZ, 0x3c, !PT ;  /* 0x0000001609097c12 */ /* 0x000fe8000f8e3cff */
[----:B------:R-:W-:Y:S05]  /*5860*/  SHF.L.U32 R2, R9, 0x1f, RZ ;  /* 0x0000001f09027819 */ /* 0x000fea00000006ff */
[----:B------:R1:W-:Y:S01]  /*5870*/  @!UP0 UTMALDG.4D.IM2COL [UR8], [UR20], UR19 ;  /* 0x00000008140083b4 */ /* 0x0003e20008058013 */
[----:B------:R1:W-:Y:S01]  /*5880*/  @!P2 SYNCS.ARRIVE.TRANS64.RED.A0TR RZ, [UR4+0x1a0], R0 ;  /* 0x0001a000ffffa9a7 */ /* 0x0003e20008300404 */
[----:B------:R-:W-:Y:S01]  /*5890*/  SYNCS.ARRIVE.TRANS64.RED.A1T0 RZ, [UR7], RZ ;  /* 0x000000ffffff79a7 */ /* 0x000fe20008100407 */
[----:B------:R-:W2:Y:S02]  /*58a0*/  SYNCS.PHASECHK.TRANS64.TRYWAIT P1, [UR5+0x1b8], R2 ;  /* 0x0001b802ff0075a7 */ /* 0x000ea40008021105 */
[----:B-12---:R-:W-:Y:S05]  /*58b0*/  @!P1 BRA `(.L_x_97) ;  /* 0x00000038009c9947 */ /* 0x006fea0003800000 */
.L_x_210:
[----:B------:R-:W2:Y:S01]  /*58c0*/  S2UR UR23, SR_CgaCtaId ;  /* 0x00000000001779c3 */ /* 0x000ea20000008800 */
[----:B------:R-:W-:Y:S01]  /*58d0*/  UIADD3 UR9, UPT, UPT, UR5, 0x1a0, URZ ;  /* 0x000001a005097890 */ /* 0x000fe2000fffe0ff */
[----:B-1----:R-:W-:Y:S01]  /*58e0*/  @!P2 IADD3 R2, P0, PT, R10, 0x580, RZ ;  /* 0x000005800a02a810 */ /* 0x002fe20007f1e0ff */
[----:B------:R-:W-:Y:S01]  /*58f0*/  UPLOP3.LUT UP4, UPT, UPT, UPT, UPT, 0x80, 0x8 ;  /* 0x000000000008789c */ /* 0x000fe20003f8f070 */
[----:B------:R-:W-:Y:S01]  /*5900*/  R2UR UR22, R54 ;  /* 0x00000000361672ca */ /* 0x000fe200000e0000 */
[----:B------:R-:W-:Y:S01]  /*5910*/  VOTEU.ALL UP0, P2 ;  /* 0x0000000000ff7886 */ /* 0x000fe20001000000 */
[----:B------:R-:W-:Y:S01]  /*5920*/  R2UR UR21, R55 ;  /* 0x00000000371572ca */ /* 0x000fe200000e0000 */
[----:B------:R-:W-:Y:S01]  /*5930*/  @!P2 IMAD.X R0, RZ, RZ, R11, P0 ;  /* 0x000000ffff00a224 */ /* 0x000fe200000e060b */
[----:B------:R-:W-:Y:S02]  /*5940*/  LOP3.LUT R8, R8, 0x1, RZ, 0x3c, !PT ;  /* 0x0000000108087812 */ /* 0x000fe400078e3cff */
[----:B------:R-:W-:Y:S02]  /*5950*/  @!UP0 UPRMT UR7, URZ, 0x40, URZ ;  /* 0x00000040ff078896 */ /* 0x000fe400080000ff */
[----:B------:R-:W-:Y:S02]  /*5960*/  @!UP0 ULEA UR4, UR6, UR24, 0xc ;  /* 0x0000001806048291 */ /* 0x000fe4000f8e60ff */
[----:B------:R-:W-:Y:S02]  /*5970*/  UIADD3 UR6, UPT, UPT, UR6, 0x1, URZ ;  /* 0x0000000106067890 */ /* 0x000fe4000fffe0ff */
[----:B------:R-:W-:Y:S02]  /*5980*/  @!UP0 UIADD3 UR10, UPT, UPT, UR10, 0x20, URZ ;  /* 0x000000200a0a8890 */ /* 0x000fe4000fffe0ff */
[----:B------:R-:W-:Y:S01]  /*5990*/  @!UP0 UIADD3 UR8, UPT, UPT, UR4, 0x400, URZ ;  /* 0x0000040004088890 */ /* 0x000fe2000fffe0ff */
[----:B------:R-:W-:Y:S01]  /*59a0*/  @!P2 R2UR UR4, R0 ;  /* 0x000000000004a2ca */ /* 0x000fe200000e0000 */
[----:B------:R-:W-:Y:S02]  /*59b0*/  @!UP0 UPRMT UR19, UR7, 0x5410, URZ ;  /* 0x0000541007138896 */ /* 0x000fe400080000ff */
[----:B------:R-:W-:Y:S02]  /*59c0*/  UISETP.NE.AND UP0, UPT, UR6, 0x3, UPT ;  /* 0x000000030600788c */ /* 0x000fe4000bf05270 */
[----:B------:R-:W-:Y:S02]  /*59d0*/  UIADD3 UR26, UPT, UPT, UR14, UR22, URZ ;  /* 0x000000160e1a7290 */ /* 0x000fe4000fffe0ff */
[----:B------:R-:W-:Y:S01]  /*59e0*/  USEL UR25, UR6, URZ, UP0 ;  /* 0x000000ff06197287 */ /* 0x000fe20008000000 */
[----:B------:R-:W-:Y:S01]  /*59f0*/  @!P2 R2UR UR6, R2 ;  /* 0x000000000206a2ca */ /* 0x000fe200000e0000 */
[----:B------:R-:W-:Y:S02]  /*5a00*/  USEL UR20, URZ, 0x1, UP0 ;  /* 0x00000001ff147887 */ /* 0x000fe40008000000 */
[----:B------:R-:W-:Y:S01]  /*5a10*/  VOTEU.ALL UP0, P2 ;  /* 0x0000000000ff7886 */ /* 0x000fe20001000000 */
[----:B------:R-:W-:Y:S01]  /*5a20*/  UIADD3 UR51, UPT, UPT, UR15, UR21, URZ ;  /* 0x000000150f337290 */ /* 0x000fe2000fffe0ff */
[----:B------:R-:W-:Y:S01]  /*5a30*/  IMAD.U32 R5, RZ, RZ, UR4 ;  /* 0x00000004ff057e24 */ /* 0x000fe2000f8e00ff */
[----:B--2---:R-:W-:Y:S01]  /*5a40*/  UPRMT UR4, UR23, 0x654, UR9 ;  /* 0x0000065417047896 */ /* 0x004fe20008000009 */
[----:B------:R-:W-:Y:S03]  /*5a50*/  LOP3.LUT R9, R9, UR20, RZ, 0x3c, !PT ;  /* 0x0000001409097c12 */ /* 0x000fe6000f8e3cff */
[----:B------:R-:W-:Y:S03]  /*5a60*/  @!P2 R2UR UR7, R5 ;  /* 0x000000000507a2ca */ /* 0x000fe600000e0000 */
[----:B------:R-:W-:Y:S05]  /*5a70*/  IMAD.U32 R4, RZ, RZ, UR6 ;  /* 0x00000006ff047e24 */ /* 0x000fea000f8e00ff */
[----:B------:R-:W-:Y:S11]  /*5a80*/  @!P2 R2UR UR6, R4 ;  /* 0x000000000406a2ca */ /* 0x000ff600000e0000 */
[----:B------:R-:W-:Y:S02]  /*5a90*/  @!UPT UIADD3 URZ, UPT, UPT, URZ, URZ, URZ ;  /* 0x000000fffffff290 */ /* 0x000fe4000fffe0ff */
[----:B------:R2:W-:Y:S01]  /*5aa0*/  @!UP0 UTMALDG.4D.IM2COL [UR8], [UR6], UR19 ;  /* 0x00000008060083b4 */ /* 0x0005e20008058013 */
[----:B------:R2:W-:Y:S01]  /*5ab0*/  @!P2 SYNCS.ARRIVE.TRANS64.RED.A0TR RZ, [UR5+0x1a0], R3 ;  /* 0x0001a003ffffa9a7 */ /* 0x0005e20008300405 */
[----:B------:R-:W-:Y:S01]  /*5ac0*/  SYNCS.ARRIVE.TRANS64.RED.A1T0 RZ, [UR4], RZ ;  /* 0x000000ffffff79a7 */ /* 0x000fe20008100404 */
[----:B------:R-:W-:Y:S05]  /*5ad0*/  BRA.U UP2, `(.L_x_98) ;  /* 0xfffffff102c47547 */ /* 0x000fea000b83ffff */
[----:B------:R-:W-:Y:S01]  /*5ae0*/  UIADD3 UR24, UPT, UPT, UR24, 0x1b8, URZ ;  /* 0x000001b818187890 */ /* 0x000fe2000fffe0ff */
[----:B------:R-:W-:-:S03]  /*5af0*/  SHF.L.U32 R2, R9, 0x1f, RZ ;  /* 0x0000001f09027819 */ /* 0x000fc600000006ff */
[----:B------:R-:W-:-:S09]  /*5b00*/  ULEA UR4, UR25, UR24, 0x3 ;  /* 0x0000001819047291 */ /* 0x000fd2000f8e18ff */
[----:B------:R-:W1:Y:S02]  /*5b10*/  SYNCS.PHASECHK.TRANS64.TRYWAIT P0, [UR4], R2 ;  /* 0x00000002ff0075a7 */ /* 0x000e640008001104 */
[----:B-1----:R-:W-:Y:S05]  /*5b20*/  @!P0 BRA `(.L_x_99) ;  /* 0x0000003800188947 */ /* 0x002fea0003800000 */
.L_x_212:
[----:B------:R-:W-:-:S04]  /*5b30*/  UIADD3 UR4, UPT, UPT, UR25, 0x1, URZ ;  /* 0x0000000119047890 */ /* 0x000fc8000fffe0ff */
[----:B------:R-:W-:-:S04]  /*5b40*/  UISETP.NE.AND UP0, UPT, UR4, 0x3, UPT ;  /* 0x000000030400788c */ /* 0x000fc8000bf05270 */
[----:B--2---:R-:W-:Y:S02]  /*5b50*/  USEL UR6, URZ, 0x1, UP0 ;  /* 0x00000001ff067887 */ /* 0x004fe40008000000 */
[----:B------:R-:W-:-:S04]  /*5b60*/  USEL UR4, UR4, URZ, UP0 ;  /* 0x000000ff04047287 */ /* 0x000fc80008000000 */
[----:B------:R-:W-:Y:S01]  /*5b70*/  ULEA UR5, UR4, UR24, 0x3 ;  /* 0x0000001804057291 */ /* 0x000fe2000f8e18ff */
[----:B------:R-:W-:-:S04]  /*5b80*/  LOP3.LUT R9, R9, UR6, RZ, 0x3c, !PT ;  /* 0x0000000609097c12 */ /* 0x000fc8000f8e3cff */
[----:B-1----:R-:W-:-:S04]  /*5b90*/  SHF.L.U32 R2, R9, 0x1f, RZ ;  /* 0x0000001f09027819 */ /* 0x002fc800000006ff */
[----:B------:R-:W1:Y:S02]  /*5ba0*/  SYNCS.PHASECHK.TRANS64.TRYWAIT P0, [UR5], R2 ;  /* 0x00000002ff0075a7 */ /* 0x000e640008001105 */
[----:B-1----:R-:W-:Y:S05]  /*5bb0*/  @!P0 BRA `(.L_x_100) ;  /* 0x00000038000c8947 */ /* 0x002fea0003800000 */
.L_x_214:
[----:B------:R-:W-:-:S04]  /*5bc0*/  UIADD3 UR4, UPT, UPT, UR4, 0x1, URZ ;  /* 0x0000000104047890 */ /* 0x000fc8000fffe0ff */
[----:B------:R-:W-:-:S04]  /*5bd0*/  UISETP.NE.AND UP0, UPT, UR4, 0x3, UPT ;  /* 0x000000030400788c */ /* 0x000fc8000bf05270 */
[----:B------:R-:W-:Y:S02]  /*5be0*/  USEL UR5, URZ, 0x1, UP0 ;  /* 0x00000001ff057887 */ /* 0x000fe40008000000 */
[----:B------:R-:W-:-:S04]  /*5bf0*/  USEL UR4, UR4, URZ, UP0 ;  /* 0x000000ff04047287 */ /* 0x000fc80008000000 */
[----:B------:R-:W-:Y:S01]  /*5c00*/  ULEA UR4, UR4, UR24, 0x3 ;  /* 0x0000001804047291 */ /* 0x000fe2000f8e18ff */
[----:B-1----:R-:W-:-:S04]  /*5c10*/  LOP3.LUT R2, R9, UR5, RZ, 0x3c, !PT ;  /* 0x0000000509027c12 */ /* 0x002fc8000f8e3cff */
[----:B------:R-:W-:Y:S01]  /*5c20*/  SHF.L.U32 R2, R2, 0x1f, RZ ;  /* 0x0000001f02027819 */ /* 0x000fe200000006ff */
[----:B------:R-:W-:-:S07]  /*5c30*/  IMAD.U32 R0, RZ, RZ, UR4 ;  /* 0x00000004ff007e24 */ /* 0x000fce000f8e00ff */
.L_x_101:
[----:B-1----:R1:W2:Y:S02]  /*5c40*/  SYNCS.PHASECHK.TRANS64.TRYWAIT P0, [R0+URZ], R2 ;  /* 0x00000002000075a7 */ /* 0x0022a400080011ff */
[----:B--2---:R-:W-:Y:S05]  /*5c50*/  @!P0 NANOSLEEP.SYNCS 0x989680 ;  /* 0x009896800000895d */ /* 0x004fea0003900000 */
[----:B------:R-:W2:Y:S02]  /*5c60*/  @!P0 SYNCS.PHASECHK.TRANS64 P0, [R0+URZ], R2 ;  /* 0x00000002000085a7 */ /* 0x000ea400080010ff */
[----:B--2---:R-:W-:Y:S05]  /*5c70*/  @P0 EXIT ;  /* 0x000000000000094d */ /* 0x004fea0003800000 */
[----:B------:R-:W-:Y:S05]  /*5c80*/  BRA `(.L_x_101) ;  /* 0xfffffffc00ec7947 */ /* 0x000fea000383ffff */
.L_x_89:
[----:B------:R-:W-:-:S06]  /*5c90*/  UISETP.GE.AND UP0, UPT, UR18, 0x4, UPT ;  /* 0x000000041200788c */ /* 0x000fcc000bf06270 */
[----:B------:R-:W-:-:S13]  /*5ca0*/  PLOP3.LUT P0, PT, PT, PT, UP0, 0x80, 0x8 ;  /* 0x000000000008781c */ /* 0x000fda0003f0f008 */
[----:B-1----:R-:W-:Y:S05]  /*5cb0*/  @!P0 EXIT ;  /* 0x000000000000894d */ /* 0x002fea0003800000 */
[----:B------:R-:W1:Y:S08]  /*5cc0*/  S2UR UR4, SR_CgaCtaId ;  /* 0x00000000000479c3 */ /* 0x000e700000008800 */
[----:B------:R-:W-:Y:S01]  /*5cd0*/  BAR.SYNC.DEFER_BLOCKING 0x6, 0xa0 ;  /* 0x0182800000007b1d */ /* 0x000fe20000010000 */
[C---:B------:R-:W-:Y:S01]  /*5ce0*/  IMAD.SHL.U32 R6, R47.reuse, 0x20, RZ ;  /* 0x000000202f067824 */ /* 0x040fe200078e00ff */
[----:B------:R-:W-:Y:S01]  /*5cf0*/  SHF.R.U32.HI R3, RZ, 0x1, R47 ;  /* 0x00000001ff037819 */ /* 0x000fe2000001162f */
[C---:B------:R-:W-:Y:S01]  /*5d00*/  IMAD.SHL.U32 R46, R47.reuse, 0x10, RZ ;  /* 0x000000102f2e7824 */ /* 0x040fe200078e00ff */
[C---:B------:R-:W-:Y:S01]  /*5d10*/  LOP3.LUT P0, RZ, R47.reuse, 0x4, RZ, 0xc0, !PT ;  /* 0x000000042fff7812 */ /* 0x040fe2000780c0ff */
[C---:B------:R-:W-:Y:S01]  /*5d20*/  IMAD.U32 R23, R47.reuse, 0x10000, RZ ;  /* 0x000100002f177824 */ /* 0x040fe200078e00ff */
[----:B------:R-:W-:Y:S01]  /*5d30*/  UMOV UR48, 0x400 ;  /* 0x0000040000307882 */ /* 0x000fe20000000000 */
[----:B------:R-:W-:Y:S01]  /*5d40*/  LOP3.LUT R0, R6, 0xc0, RZ, 0xc0, !PT ;  /* 0x000000c006007812 */ /* 0x000fe200078ec0ff */
[----:B------:R-:W2:Y:S01]  /*5d50*/  LDC.64 R42, c[0x0][0x8b0] ;  /* 0x00022c00ff2a7b82 */ /* 0x000ea20000000a00 */
[----:B------:R-:W-:Y:S01]  /*5d60*/  LOP3.LUT R46, R46, 0x600, RZ, 0xc0, !PT ;  /* 0x000006002e2e7812 */ /* 0x000fe200078ec0ff */
[----:B------:R-:W-:Y:S01]  /*5d70*/  IMAD.MOV.U32 R57, RZ, RZ, 0x10 ;  /* 0x00000010ff397424 */ /* 0x000fe200078e00ff */
[----:B------:R-:W-:Y:S01]  /*5d80*/  LOP3.LUT R3, R0, 0x8, R3, 0xf8, !PT ;  /* 0x0000000800037812 */ /* 0x000fe200078ef803 */
[C---:B------:R-:W-:Y:S01]  /*5d90*/  IMAD.SHL.U32 R0, R47.reuse, 0x4, RZ ;  /* 0x000000042f007824 */ /* 0x040fe200078e00ff */
[----:B------:R-:W-:Y:S01]  /*5da0*/  LOP3.LUT R46, R46, 0x20, R6, 0xf8, !PT ;  /* 0x000000202e2e7812 */ /* 0x000fe200078ef806 */
[----:B------:R-:W-:Y:S01]  /*5db0*/  IMAD.MOV.U32 R22, RZ, RZ, RZ ;  /* 0x000000ffff167224 */ /* 0x000fe200078e00ff */
[----:B------:R-:W-:Y:S01]  /*5dc0*/  LOP3.LUT R47, R47, 0x60, RZ, 0xc0, !PT ;  /* 0x000000602f2f7812 */ /* 0x000fe200078ec0ff */
[----:B------:R-:W3:Y:S01]  /*5dd0*/  LDC.64 R40, c[0x0][0x8a8] ;  /* 0x00022a00ff287b82 */ /* 0x000ee20000000a00 */
[----:B------:R-:W-:-:S02]  /*5de0*/  LOP3.LUT R0, R3, 0x18, R0, 0x78, !PT ;  /* 0x0000001803007812 */ /* 0x000fc400078e7800 */
[----:B------:R-:W-:Y:S02]  /*5df0*/  CS2R R44, SRZ ;  /* 0x00000000002c7805 */ /* 0x000fe4000001ff00 */
[----:B------:R-:W-:Y:S01]  /*5e00*/  LOP3.LUT R46, R46, 0x100, R6, 0xf8, !PT ;  /* 0x000001002e2e7812 */ /* 0x000fe200078ef806 */
[----:B------:R-:W4:Y:S01]  /*5e10*/  LDCU UR62, c[0x0][0x370] ;  /* 0x00006e00ff3e77ac */ /* 0x000f220008000800 */
[----:B------:R-:W-:Y:S02]  /*5e20*/  LOP3.LUT R23, R23, 0x600000, RZ, 0xc0, !PT ;  /* 0x0060000017177812 */ /* 0x000fe400078ec0ff */
[----:B------:R-:W-:Y:S01]  /*5e30*/  LOP3.LUT R46, R46, R0, RZ, 0xfc, !PT ;  /* 0x000000002e2e7212 */ /* 0x000fe200078efcff */
[----:B-1----:R-:W-:Y:S01]  /*5e40*/  ULEA UR48, UR4, UR48, 0x18 ;  /* 0x0000003004307291 */ /* 0x002fe2000f8ec0ff */
[----:B------:R-:W-:Y:S01]  /*5e50*/  SEL R57, R57, 0xfffffff0, !P0 ;  /* 0xfffffff039397807 */ /* 0x000fe20004000000 */
[----:B------:R-:W1:Y:S01]  /*5e60*/  LDCU.64 UR4, c[0x0][0x890] ;  /* 0x00011200ff0477ac */ /* 0x000e620008000a00 */
[----:B------:R-:W2:Y:S06]  /*5e70*/  LDCU UR45, c[0x0][0xb0c] ;  /* 0x00016180ff2d77ac */ /* 0x000eac0008000800 */
[----:B------:R-:W4:Y:S01]  /*5e80*/  LDS R2, [UR48+0x230] ;  /* 0x00023030ff027984 */ /* 0x000f220008000800 */
[----:B------:R-:W2:Y:S01]  /*5e90*/  LDCU UR38, c[0x0][0xb30] ;  /* 0x00016600ff2677ac */ /* 0x000ea20008000800 */
[----:B------:R-:W2:Y:S01]  /*5ea0*/  LDCU.64 UR60, c[0x0][0x888] ;  /* 0x00011100ff3c77ac */ /* 0x000ea20008000a00 */
[----:B------:R-:W2:Y:S01]  /*5eb0*/  LDCU.64 UR46, c[0x0][0xb28] ;  /* 0x00016500ff2e77ac */ /* 0x000ea20008000a00 */
[----:B-1----:R-:W-:-:S02]  /*5ec0*/  IMAD.U32 R51, RZ, RZ, UR4 ;  /* 0x00000004ff337e24 */ /* 0x002fc4000f8e00ff */
[----:B------:R-:W-:Y:S01]  /*5ed0*/  IMAD.U32 R50, RZ, RZ, UR5 ;  /* 0x00000005ff327e24 */ /* 0x000fe2000f8e00ff */
[----:B------:R-:W1:Y:S01]  /*5ee0*/  LDCU.64 UR4, c[0x0][0xa90] ;  /* 0x00015200ff0477ac */ /* 0x000e620008000a00 */
[----:B------:R-:W2:Y:S01]  /*5ef0*/  LDCU.128 UR56, c[0x0][0xb10] ;  /* 0x00016200ff3877ac */ /* 0x000ea20008000c00 */
[----:B------:R-:W2:Y:S01]  /*5f00*/  LDCU UR55, c[0x0][0x374] ;  /* 0x00006e80ff3777ac */ /* 0x000ea20008000800 */
[----:B------:R-:W-:Y:S01]  /*5f10*/  UMOV UR54, 0x1 ;  /* 0x0000000100367882 */ /* 0x000fe20000000000 */
[----:B------:R-:W-:Y:S01]  /*5f20*/  UMOV UR49, URZ ;  /* 0x000000ff00317c82 */ /* 0x000fe20008000000 */
[----:B------:R-:W-:Y:S01]  /*5f30*/  UMOV UR53, URZ ;  /* 0x000000ff00357c82 */ /* 0x000fe20008000000 */
[----:B------:R-:W-:Y:S01]  /*5f40*/  UMOV UR50, URZ ;  /* 0x000000ff00327c82 */ /* 0x000fe20008000000 */
[----:B-1----:R-:W-:Y:S01]  /*5f50*/  IMAD.U32 R53, RZ, RZ, UR4 ;  /* 0x00000004ff357e24 */ /* 0x002fe2000f8e00ff */
[----:B------:R-:W-:Y:S01]  /*5f60*/  UIADD3 UR4, UPT, UPT, UR48, 0x400, URZ ;  /* 0x0000040030047890 */ /* 0x000fe2000fffe0ff */
[----:B------:R-:W-:-:S05]  /*5f70*/  IMAD.U32 R52, RZ, RZ, UR5 ;  /* 0x00000005ff347e24 */ /* 0x000fca000f8e00ff */
[----:B------:R-:W-:Y:S02]  /*5f80*/  IMAD.U32 R0, RZ, RZ, UR4 ;  /* 0x00000004ff007e24 */ /* 0x000fe4000f8e00ff */
[C---:B----4-:R-:W-:Y:S01]  /*5f90*/  VIADD R3, R2.reuse, 0x40 ;  /* 0x0000004002037836 */ /* 0x050fe20000000000 */
[----:B------:R-:W-:-:S04]  /*5fa0*/  LOP3.LUT R2, R2, 0xffff, RZ, 0xc0, !PT ;  /* 0x0000ffff02027812 */ /* 0x000fc800078ec0ff */
[----:B------:R-:W-:-:S05]  /*5fb0*/  LOP3.LUT R3, R3, 0xffff, RZ, 0xc0, !PT ;  /* 0x0000ffff03037812 */ /* 0x000fca00078ec0ff */
[----:B--23--:R1:W-:Y:S02]  /*5fc0*/  STL.64 [R1], R2 ;  /* 0x0000000201007387 */ /* 0x00c3e40000100a00 */
.L_x_132:
[----:B-1----:R-:W-:Y:S04]  /*5fd0*/  SHF.L.U32 R2, R44, 0x1f, RZ ;  /* 0x0000001f2c027819 */ /* 0x002fe800000006ff */
[----:B------:R-:W1:Y:S02]  /*5fe0*/  SYNCS.PHASECHK.TRANS64.TRYWAIT P0, [UR48+0x1e0], R2 ;  /* 0x0001e002ff0075a7 */ /* 0x000e640008001130 */
[----:B-1----:R-:W-:Y:S05]  /*5ff0*/  @!P0 BRA `(.L_x_102) ;  /* 0x0000003400148947 */ /* 0x002fea0003800000 */
.L_x_216:
[----:B------:R-:W2:Y:S01]  /*6000*/  LDS.128 R4, [UR48+0x220] ;  /* 0x00022030ff047984 */ /* 0x000ea20008000c00 */
[----:B------:R-:W-:Y:S01]  /*6010*/  UIADD3 UR4, UPT, UPT, UR48, 0x1e8, URZ ;  /* 0x000001e830047890 */ /* 0x000fe2000fffe0ff */
[----:B-1----:R-:W-:Y:S01]  /*6020*/  IMAD R2, R22, 0x4, R1 ;  /* 0x0000000416027824 */ /* 0x002fe200078e0201 */
[----:B------:R-:W-:Y:S01]  /*6030*/  UISETP.GE.AND UP0, UPT, UR39, 0x1, UPT ;  /* 0x000000012700788c */ /* 0x000fe2000bf06270 */
[----:B------:R-:W-:Y:S01]  /*6040*/  @!PT LDS RZ, [RZ] ;  /* 0x00000000fffff984 */ /* 0x000fe20000000800 */
[----:B------:R-:W-:Y:S01]  /*6050*/  @!PT LDS RZ, [RZ] ;  /* 0x00000000fffff984 */ /* 0x000fe20000000800 */
[----:B------:R-:W-:Y:S01]  /*6060*/  @!PT LDS RZ, [RZ] ;  /* 0x00000000fffff984 */ /* 0x000fe20000000800 */
[----:B------:R-:W-:Y:S01]  /*6070*/  @!PT LDS RZ, [RZ] ;  /* 0x00000000fffff984 */ /* 0x000fe20000000800 */
[----:B------:R1:W-:Y:S06]  /*6080*/  MEMBAR.ALL.CTA ;  /* 0x0000000000007992 */ /* 0x0003ec0000008000 */
[----:B-1----:R-:W1:Y:S01]  /*6090*/  FENCE.VIEW.ASYNC.S ;  /* 0x00000000000073c6 */ /* 0x002e620000000000 */
[----:B------:R-:W-:Y:S09]  /*60a0*/  UPRMT UR4, URZ, 0x654, UR4 ;  /* 0x00000654ff047896 */ /* 0x000ff20008000004 */
[----:B-1----:R-:W-:Y:S01]  /*60b0*/  SYNCS.ARRIVE.TRANS64.RED.A1T0 RZ, [UR4], RZ ;  /* 0x000000ffffff79a7 */ /* 0x002fe20008100404 */
[----:B------:R-:W5:Y:S01]  /*60c0*/  LDL R2, [R2] ;  /* 0x0000000002027983 */ /* 0x000f620000100800 */
[----:B--2---:R-:W-:Y:S11]  /*60d0*/  LOP3.LUT P0, RZ, R6, 0x1, RZ, 0xc0, !PT ;  /* 0x0000000106ff7812 */ /* 0x004ff6000780c0ff */
[----:B------:R-:W-:Y:S02]  /*60e0*/  @!UPT UIADD3 URZ, UPT, UPT, URZ, URZ, URZ ;  /* 0x000000fffffff290 */ /* 0x000fe4000fffe0ff */
[----:B------:R-:W-:Y:S01]  /*60f0*/  VOTEU.ANY UP1, P0 ;  /* 0x0000000000ff7886 */ /* 0x000fe20000020100 */
[----:B------:R-:W-:Y:S01]  /*6100*/  PLOP3.LUT P0, PT, PT, PT, UP1, 0x80, 0x8 ;  /* 0x000000000008781c */ /* 0x000fe20003f0f018 */
[----:B------:R-:W-:Y:S11]  /*6110*/  UP2UR UR63, UPR, URZ, 0x2 ;  /* 0x00000002ff3f7883 */ /* 0x000ff60008000000 */
[----:B------:R-:W-:Y:S01]  /*6120*/  @!UPT UIADD3 URZ, UPT, UPT, URZ, URZ, URZ ;  /* 0x000000fffffff290 */ /* 0x000fe2000fffe0ff */
[----:B------:R-:W-:Y:S02]  /*6130*/  @P0 MOV R3, R4 ;  /* 0x0000000400030202 */ /* 0x000fe40000000f00 */
[----:B------:R-:W-:Y:S02]  /*6140*/  @P0 LOP3.LUT R0, R5, 0xffff, RZ, 0xc0, !PT ;  /* 0x0000ffff05000812 */ /* 0x000fe400078ec0ff */
[----:B------:R-:W-:Y:S02]  /*6150*/  @P0 R2UR UR5, R3 ;  /* 0x00000000030502ca */ /* 0x000fe400000e0000 */
[----:B------:R-:W-:Y:S11]  /*6160*/  @P0 R2UR UR4, R0 ;  /* 0x00000000000402ca */ /* 0x000ff600000e0000 */
[----:B------:R-:W-:Y:S02]  /*6170*/  @UP1 UMOV UR37, UR5 ;  /* 0x0000000500251c82 */ /* 0x000fe40008000000 */
[----:B------:R-:W-:Y:S01]  /*6180*/  @UP1 UMOV UR36, UR4 ;  /* 0x0000000400241c82 */ /* 0x000fe20008000000 */
[----:B------:R-:W-:Y:S05]  /*6190*/  BRA.U !UP0, `(.L_x_103) ;  /* 0x0000000108cc7547 */ /* 0x000fea000b800000 */
[----:B------:R-:W1:Y:S01]  /*61a0*/  LDCU UR9, c[0x0][0xb20] ;  /* 0x00016400ff0977ac */ /* 0x000e620008000800 */
[----:B------:R-:W-:Y:S02]  /*61b0*/  UIMAD.WIDE.U32 UR4, UR55, UR59, URZ ;  /* 0x0000003b370472a5 */ /* 0x000fe4000f8e00ff */
[----:B------:R-:W-:Y:S02]  /*61c0*/  UIMAD.WIDE.U32 UR6, UR62, UR56, URZ ;  /* 0x000000383e0672a5 */ /* 0x000fe4000f8e00ff */
[----:B------:R-:W-:Y:S02]  /*61d0*/  UIMAD.WIDE.U32 UR10, UR36, UR59, URZ ;  /* 0x0000003b240a72a5 */ /* 0x000fe4000f8e00ff */
[----:B------:R-:W-:Y:S02]  /*61e0*/  UISETP.NE.AND UP0, UPT, UR58, 0x1, UPT ;  /* 0x000000013a00788c */ /* 0x000fe4000bf05270 */
[----:B------:R-:W-:Y:S02]  /*61f0*/  UISETP.NE.AND UP1, UPT, UR45, 0x1, UPT ;  /* 0x000000012d00788c */ /* 0x000fe4000bf25270 */
[----:B------:R-:W-:Y:S02]  /*6200*/  UISETP.NE.AND UP2, UPT, UR39, 0x1, UPT ;  /* 0x000000012700788c */ /* 0x000fe4000bf45270 */
[----:B------:R-:W-:Y:S01]  /*6210*/  UIMAD.WIDE.U32 UR12, UR37, UR56, URZ ;  /* 0x00000038250c72a5 */ /* 0x000fe2000f8e00ff */
[----:B------:R-:W-:Y:S01]  /*6220*/  UMOV UR4, UR5 ;  /* 0x0000000500047c82 */ /* 0x000fe20008000000 */
[----:B------:R-:W-:Y:S01]  /*6230*/  UMOV UR6, UR11 ;  /* 0x0000000b00067c82 */ /* 0x000fe20008000000 */
[----:B-1----:R-:W-:Y:S03]  /*6240*/  USHF.R.U32.HI UR8, URZ, UR9, UR4 ;  /* 0x00000009ff087299 */ /* 0x002fe60008011604 */
[----:B------:R-:W-:Y:S02]  /*6250*/  UMOV UR4, UR7 ;  /* 0x0000000700047c82 */ /* 0x000fe40008000000 */
[----:B------:R-:W-:Y:S02]  /*6260*/  USHF.R.U32.HI UR5, URZ, UR57, UR4 ;  /* 0x00000039ff057299 */ /* 0x000fe40008011604 */
[----:B------:R-:W-:Y:S02]  /*6270*/  USEL UR4, UR55, UR8, !UP0 ;  /* 0x0000000837047287 */ /* 0x000fe4000c000000 */
[----:B------:R-:W-:Y:S02]  /*6280*/  USHF.R.U32.HI UR8, URZ, UR9, UR6 ;  /* 0x00000009ff087299 */ /* 0x000fe40008011606 */
[----:B------:R-:W-:Y:S02]  /*6290*/  UIMAD.WIDE.U32 UR6, UR4, UR46, URZ ;  /* 0x0000002e040672a5 */ /* 0x000fe4000f8e00ff */
[----:B------:R-:W-:Y:S02]  /*62a0*/  USEL UR9, UR62, UR5, !UP1 ;  /* 0x000000053e097287 */ /* 0x000fe4000c800000 */
[----:B------:R-:W-:Y:S02]  /*62b0*/  USEL UR8, UR36, UR8, !UP0 ;  /* 0x0000000824087287 */ /* 0x000fe4000c000000 */
[----:B------:R-:W-:Y:S01]  /*62c0*/  UIMAD.WIDE.U32 UR10, UR9, UR46, URZ ;  /* 0x0000002e090a72a5 */ /* 0x000fe2000f8e00ff */
[----:B------:R-:W-:Y:S01]  /*62d0*/  UMOV UR6, UR7 ;  /* 0x0000000700067c82 */ /* 0x000fe20008000000 */
[----:B------:R-:W-:Y:S01]  /*62e0*/  UMOV UR5, UR13 ;  /* 0x0000000d00057c82 */ /* 0x000fe20008000000 */
[----:B------:R-:W-:Y:S02]  /*62f0*/  @UP2 USHF.R.U32.HI UR4, URZ, UR47, UR6 ;  /* 0x0000002fff042299 */ /* 0x000fe40008011606 */
[----:B------:R-:W-:Y:S02]  /*6300*/  USHF.R.U32.HI UR5, URZ, UR57, UR5 ;  /* 0x00000039ff057299 */ /* 0x000fe40008011605 */
[----:B------:R-:W-:Y:S02]  /*6310*/  UIMAD UR4, UR39, UR4, URZ ;  /* 0x00000004270472a4 */ /* 0x000fe4000f8e02ff */
[----:B------:R-:W-:Y:S02]  /*6320*/  USEL UR5, UR37, UR5, !UP1 ;  /* 0x0000000525057287 */ /* 0x000fe4000c800000 */
[----:B------:R-:W-:Y:S01]  /*6330*/  UISETP.GE.AND UP0, UPT, UR8, UR4, UPT ;  /* 0x000000040800728c */ /* 0x000fe2000bf06270 */
[----:B------:R-:W-:Y:S01]  /*6340*/  UMOV UR6, UR11 ;  /* 0x0000000b00067c82 */ /* 0x000fe20008000000 */
[----:B------:R-:W-:Y:S02]  /*6350*/  UIMAD.WIDE.U32 UR10, UR8, UR46, URZ ;  /* 0x0000002e080a72a5 */ /* 0x000fe4000f8e00ff */
[----:B------:R-:W-:Y:S04]  /*6360*/  @UP2 USHF.R.U32.HI UR9, URZ, UR47, UR6 ;  /* 0x0000002fff092299 */ /* 0x000fe80008011606 */
[----:B------:R-:W-:Y:S01]  /*6370*/  UIMAD UR6, UR39, UR9, URZ ;  /* 0x00000009270672a4 */ /* 0x000fe2000f8e02ff */
[----:B------:R-:W-:Y:S03]  /*6380*/  UMOV UR4, UR11 ;  /* 0x0000000b00047c82 */ /* 0x000fe60008000000 */
[----:B------:R-:W-:Y:S02]  /*6390*/  UISETP.GE.OR UP0, UPT, UR5, UR6, UP0 ;  /* 0x000000060500728c */ /* 0x000fe40008706670 */
[----:B------:R-:W-:Y:S02]  /*63a0*/  USHF.R.U32.HI UR4, URZ, UR47, UR4 ;  /* 0x0000002fff047299 */ /* 0x000fe40008011604 */
[----:B------:R-:W-:Y:S02]  /*63b0*/  UIMAD.WIDE.U32 UR6, UR5, UR46, URZ ;  /* 0x0000002e050672a5 */ /* 0x000fe4000f8e00ff */
[----:B------:R-:W-:Y:S02]  /*63c0*/  USEL UR11, UR8, UR4, !UP2 ;  /* 0x00000004080b7287 */ /* 0x000fe4000d000000 */
[----:B------:R-:W-:Y:S02]  /*63d0*/  UIADD3 UR6, UPT, UPT, -UR5, URZ, URZ ;  /* 0x000000ff05067290 */ /* 0x000fe4000fffe1ff */
[----:B------:R-:W-:Y:S02]  /*63e0*/  UIADD3 UR10, UPT, UPT, -UR11, URZ, URZ ;  /* 0x000000ff0b0a7290 */ /* 0x000fe4000fffe1ff */
[----:B------:R-:W-:Y:S02]  /*63f0*/  UIMAD UR6, UR45, UR6, UR37 ;  /* 0x000000062d0672a4 */ /* 0x000fe4000f8e0225 */
[----:B------:R-:W-:Y:S01]  /*6400*/  UIMAD UR10, UR39, UR10, UR8 ;  /* 0x0000000a270a72a4 */ /* 0x000fe2000f8e0208 */
[----:B------:R-:W-:Y:S01]  /*6410*/  @!UP0 UMOV UR4, UR7 ;  /* 0x0000000700048c82 */ /* 0x000fe20008000000 */
[----:B------:R-:W-:Y:S02]  /*6420*/  UIADD3 UR7, UPT, UPT, -UR8, URZ, URZ ;  /* 0x000000ff08077290 */ /* 0x000fe4000fffe1ff */
[----:B------:R-:W-:Y:S04]  /*6430*/  @!UP0 USHF.R.U32.HI UR4, URZ, UR47, UR4 ;  /* 0x0000002fff048299 */ /* 0x000fe80008011604 */
[----:B------:R-:W-:Y:S04]  /*6440*/  @!UP0 USEL UR4, UR5, UR4, !UP2 ;  /* 0x0000000405048287 */ /* 0x000fe8000d000000 */
[----:B------:R-:W-:Y:S02]  /*6450*/  @!UP0 UIMAD UR9, UR9, UR10, UR4 ;  /* 0x0000000a090982a4 */ /* 0x000fe4000f8e0204 */
[----:B------:R-:W-:Y:S02]  /*6460*/  @!UP0 UIADD3 UR10, UPT, UPT, UR11, -UR4, URZ ;  /* 0x800000040b0a8290 */ /* 0x000fe4000fffe0ff */
[----:B------:R-:W-:Y:S02]  /*6470*/  UIMAD UR4, UR58, UR7, UR36 ;  /* 0x000000073a0472a4 */ /* 0x000fe4000f8e0224 */
[----:B------:R-:W-:Y:S03]  /*6480*/  @!UP0 UIMAD UR8, UR10, UR39, UR5 ;  /* 0x000000270a0882a4 */ /* 0x000fe6000f8e0205 */
[----:B------:R-:W-:Y:S02]  /*6490*/  @!UP0 UMOV UR5, UR9 ;  /* 0x0000000900058c82 */ /* 0x000fe40008000000 */
[----:B------:R-:W-:Y:S02]  /*64a0*/  UIMAD UR37, UR5, UR45, UR6 ;  /* 0x0000002d052572a4 */ /* 0x000fe4000f8e0206 */
[----:B------:R-:W-:Y:S11]  /*64b0*/  UIMAD UR36, UR8, UR58, UR4 ;  /* 0x0000003a082472a4 */ /* 0x000ff6000f8e0204 */
[----:B------:R-:W-:Y:S01]  /*64c0*/  @!UPT UIADD3 URZ, UPT, UPT, URZ, URZ, URZ ;  /* 0x000000fffffff290 */ /* 0x000fe2000fffe0ff */
.L_x_103:
[----:B------:R-:W-:Y:S01]  /*64d0*/  UISETP.NE.AND UP0, UPT, UR38, 0x1, UPT ;  /* 0x000000012600788c */ /* 0x000fe2000bf05270 */
[----:B------:R-:W-:Y:S01]  /*64e0*/  @P0 SHF.R.U32.HI R4, RZ, 0x10, R5 ;  /* 0x00000010ff040819 */ /* 0x000fe20000011605 */
[----:B------:R-:W-:Y:S01]  /*64f0*/  USHF.L.U32 UR41, UR26, 0x6, URZ ;  /* 0x000000061a297899 */ /* 0x000fe200080006ff */
[----:B------:R-:W-:Y:S02]  /*6500*/  R2UR UR11, R58 ;  /* 0x000000003a0b72ca */ /* 0x000fe400000e0000 */
[----:B------:R-:W-:Y:S06]  /*6510*/  @P0 R2UR UR11, R4 ;  /* 0x00000000040b02ca */ /* 0x000fec00000e0000 */
[----:B------:R-:W1:Y:S07]  /*6520*/  @!UP0 LDCU.128 UR12, c[0x0][0xb10] ;  /* 0x00016200ff0c87ac */ /* 0x000e6e0008000c00 */
[----:B------:R-:W-:Y:S01]  /*6530*/  IMAD.U32 R58, RZ, RZ, UR11 ;  /* 0x0000000bff3a7e24 */ /* 0x000fe2000f8e00ff */
[----:B------:R-:W2:Y:S01]  /*6540*/  @!UP0 LDCU UR5, c[0x0][0xb0c] ;  /* 0x00016180ff0587ac */ /* 0x000ea20008000800 */
[----:B------:R-:W3:Y:S01]  /*6550*/  @!UP0 LDCU UR10, c[0x0][0xb20] ;  /* 0x00016400ff0a87ac */ /* 0x000ee20008000800 */
[----:B------:R-:W-:Y:S02]  /*6560*/  UIADD3 UR11, UPT, UPT, UR48, 0x400, URZ ;  /* 0x00000400300b7890 */ /* 0x000fe4000fffe0ff */
[----:B-1----:R-:W-:Y:S02]  /*6570*/  UIMAD.WIDE.U32 UR8, UR37, UR12, URZ ;  /* 0x0000000c250872a5 */ /* 0x002fe4000f8e00ff */
[----:B------:R-:W-:Y:S02]  /*6580*/  UIMAD.WIDE.U32 UR6, UR36, UR15, URZ ;  /* 0x0000000f240672a5 */ /* 0x000fe4000f8e00ff */
[----:B------:R-:W-:Y:S03]  /*6590*/  @!UP0 UISETP.NE.AND UP1, UPT, UR14, 0x1, UPT ;  /* 0x000000010e00888c */ /* 0x000fe6000bf25270 */
[----:B------:R-:W-:Y:S01]  /*65a0*/  @!UP0 UMOV UR4, UR9 ;  /* 0x0000000900048c82 */ /* 0x000fe20008000000 */
[----:B--2---:R-:W-:Y:S02]  /*65b0*/  @!UP0 UISETP.NE.AND UP2, UPT, UR5, 0x1, UPT ;  /* 0x000000010500888c */ /* 0x004fe4000bf45270 */
[----:B------:R-:W-:Y:S01]  /*65c0*/  @!UP0 USHF.R.U32.HI UR4, URZ, UR13, UR4 ;  /* 0x0000000dff048299 */ /* 0x000fe20008011604 */
[----:B------:R-:W-:Y:S02]  /*65d0*/  @!UP0 UMOV UR6, UR7 ;  /* 0x0000000700068c82 */ /* 0x000fe40008000000 */
[----:B---3--:R-:W-:Y:S02]  /*65e0*/  @!UP0 USHF.R.U32.HI UR6, URZ, UR10, UR6 ;  /* 0x0000000aff068299 */ /* 0x008fe40008011606 */
[----:B------:R-:W-:Y:S02]  /*65f0*/  @!UP0 USEL UR7, UR37, UR4, !UP2 ;  /* 0x0000000425078287 */ /* 0x000fe4000d000000 */
[----:B------:R-:W-:Y:S04]  /*6600*/  @!UP0 USEL UR6, UR36, UR6, !UP1 ;  /* 0x0000000624068287 */ /* 0x000fe8000c800000 */
[----:B------:R-:W-:Y:S02]  /*6610*/  @!UP0 UIADD3 UR4, UPT, UPT, -UR7, UR6, URZ ;  /* 0x0000000607048290 */ /* 0x000fe4000fffe1ff */
[----:B------:R-:W-:Y:S02]  /*6620*/  @!UP0 UIADD3 UR6, UPT, UPT, UR7, -UR6, URZ ;  /* 0x8000000607068290 */ /* 0x000fe4000fffe0ff */
[----:B------:R-:W-:Y:S02]  /*6630*/  @!UP0 UIMAD UR37, UR4, UR5, UR37 ;  /* 0x00000005042582a4 */ /* 0x000fe4000f8e0225 */
[----:B------:R-:W-:Y:S02]  /*6640*/  @!UP0 UIMAD UR36, UR6, UR14, UR36 ;  /* 0x0000000e062482a4 */ /* 0x000fe4000f8e0224 */
[----:B------:R-:W-:Y:S09]  /*6650*/  ULOP3.LUT UP0, URZ, UR11, 0x1b0, URZ, 0xc0, !UPT ;  /* 0x000001b00bff7892 */ /* 0x000ff2000f80c0ff */
[----:B------:R-:W-:Y:S05]  /*6660*/  BRA.U !UP0, `(.L_x_104) ;  /* 0x00000001087c7547 */ /* 0x000fea000b800000 */
[----:B------:R-:W1:Y:S01]  /*6670*/  LDCU.64 UR8, c[0x4][0x80] ;  /* 0x01001000ff0877ac */ /* 0x000e620008000a00 */
[----:B------:R-:W-:Y:S01]  /*6680*/  MOV R16, 0x0 ;  /* 0x0000000000107802 */ /* 0x000fe20000000f00 */
[----:B------:R-:W-:Y:S02]  /*6690*/  HFMA2 R12, -RZ, RZ, 0, 5.9604644775390625e-08 ;  /* 0x00000001ff0c7431 */ /* 0x000fe400000001ff */
[----:B------:R-:W-:Y:S01]  /*66a0*/  IMAD.MOV.U32 R8, RZ, RZ, 0x70 ;  /* 0x00000070ff087424 */ /* 0x000fe200078e00ff */
[----:B------:R2:W3:Y:S01]  /*66b0*/  LDC.64 R14, c[0x4][R16] ;  /* 0x01000000100e7b82 */ /* 0x0004e20000000a00 */
[----:B------:R-:W4:Y:S01]  /*66c0*/  LDCU.64 UR6, c[0x4][0x88] ;  /* 0x01001100ff0677ac */ /* 0x000f220008000a00 */
[----:B------:R-:W-:Y:S01]  /*66d0*/  IMAD.MOV.U32 R13, RZ, RZ, RZ ;  /* 0x000000ffff0d7224 */ /* 0x000fe200078e00ff */
[----:B------:R-:W2:Y:S01]  /*66e0*/  LDCU.64 UR4, c[0x4][0x8] ;  /* 0x01000100ff0477ac */ /* 0x000ea20008000a00 */
[----:B-1----:R-:W-:Y:S01]  /*66f0*/  MOV R5, UR9 ;  /* 0x0000000900057c02 */ /* 0x002fe20008000f00 */
[----:B------:R-:W-:Y:S01]  /*6700*/  IMAD.U32 R4, RZ, RZ, UR8 ;  /* 0x00000008ff047e24 */ /* 0x000fe2000f8e00ff */
[----:B----4-:R-:W-:Y:S01]  /*6710*/  MOV R7, UR7 ;  /* 0x0000000700077c02 */ /* 0x010fe20008000f00 */
[----:B------:R-:W-:Y:S01]  /*6720*/  IMAD.U32 R6, RZ, RZ, UR6 ;  /* 0x00000006ff067e24 */ /* 0x000fe2000f8e00ff */
[----:B--2---:R-:W-:Y:S01]  /*6730*/  MOV R11, UR5 ;  /* 0x00000005000b7c02 */ /* 0x004fe20008000f00 */
[----:B------:R-:W-:Y:S02]  /*6740*/  IMAD.U32 R10, RZ, RZ, UR4 ;  /* 0x00000004ff0a7e24 */ /* 0x000fe4000f8e00ff */
[----:B------:R-:W-:Y:S07]  /*6750*/  LEPC R20, `(.L_x_105) ;  /* 0x000000001014794e */ /* 0x000fee0000000000 */
[----:B---3-5:R-:W-:Y:S05]  /*6760*/  CALL.ABS.NOINC R14 ;  /* 0x000000000e007343 */ /* 0x028fea0003c00000 */
.L_x_105:
[----:B------:R-:W1:Y:S01]  /*6770*/  LDCU.64 UR8, c[0x4][0x80] ;  /* 0x01001000ff0877ac */ /* 0x000e620008000a00 */
[----:B------:R-:W2:Y:S01]  /*6780*/  LDC.64 R16, c[0x4][R16] ;  /* 0x0100000010107b82 */ /* 0x000ea20000000a00 */
[----:B------:R-:W-:Y:S02]  /*6790*/  HFMA2 R12, -RZ, RZ, 0, 5.9604644775390625e-08 ;  /* 0x00000001ff0c7431 */ /* 0x000fe400000001ff */
[----:B------:R-:W-:Y:S02]  /*67a0*/  IMAD.MOV.U32 R8, RZ, RZ, 0x70 ;  /* 0x00000070ff087424 */ /* 0x000fe400078e00ff */
[----:B------:R-:W-:Y:S01]  /*67b0*/  IMAD.MOV.U32 R13, RZ, RZ, RZ ;  /* 0x000000ffff0d7224 */ /* 0x000fe200078e00ff */
[----:B------:R-:W3:Y:S01]  /*67c0*/  LDCU.64 UR6, c[0x4][0x88] ;  /* 0x01001100ff0677ac */ /* 0x000ee20008000a00 */
[----:B------:R-:W4:Y:S01]  /*67d0*/  LDCU.64 UR4, c[0x4][0x8] ;  /* 0x01000100ff0477ac */ /* 0x000f220008000a00 */
[----:B-1----:R-:W-:Y:S02]  /*67e0*/  MOV R4, UR8 ;  /* 0x0000000800047c02 */ /* 0x002fe40008000f00 */
[----:B------:R-:W-:Y:S02]  /*67f0*/  MOV R5, UR9 ;  /* 0x0000000900057c02 */ /* 0x000fe40008000f00 */
[----:B---3--:R-:W-:Y:S01]  /*6800*/  MOV R7, UR7 ;  /* 0x0000000700077c02 */ /* 0x008fe20008000f00 */
[----:B------:R-:W-:Y:S01]  /*6810*/  IMAD.U32 R6, RZ, RZ, UR6 ;  /* 0x00000006ff067e24 */ /* 0x000fe2000f8e00ff */
[----:B----4-:R-:W-:Y:S01]  /*6820*/  MOV R11, UR5 ;  /* 0x00000005000b7c02 */ /* 0x010fe20008000f00 */
[----:B------:R-:W-:Y:S02]  /*6830*/  IMAD.U32 R10, RZ, RZ, UR4 ;  /* 0x00000004ff0a7e24 */ /* 0x000fe4000f8e00ff */
[----:B------:R-:W-:Y:S07]  /*6840*/  LEPC R20, `(.L_x_104) ;  /* 0x000000001014794e */ /* 0x000fee0000000000 */
[----:B--2---:R-:W-:Y:S05]  /*6850*/  CALL.ABS.NOINC R16 ;  /* 0x0000000010007343 */ /* 0x004fea0003c00000 */
.L_x_104:
[----:B------:R-:W-:Y:S02]  /*6860*/  R2UR UR6, R56 ;  /* 0x00000000380672ca */ /* 0x000fe400000e0000 */
[----:B------:R-:W-:Y:S02]  /*6870*/  R2UR UR5, R51 ;  /* 0x00000000330572ca */ /* 0x000fe400000e0000 */
[----:B------:R-:W-:Y:S02]  /*6880*/  R2UR UR4, R50 ;  /* 0x00000000320472ca */ /* 0x000fe400000e0000 */
[----:B------:R-:W-:Y:S02]  /*6890*/  ISETP.NE.U32.AND P4, PT, R42, RZ, PT ;  /* 0x000000ff2a00720c */ /* 0x000fe40003f85070 */
[----:B------:R-:W-:Y:S02]  /*68a0*/  ISETP.NE.U32.AND P2, PT, RZ, UR60, PT ;  /* 0x0000003cff007c0c */ /* 0x000fe4000bf45070 */
[----:B------:R-:W-:Y:S02]  /*68b0*/  ISETP.NE.AND.EX P4, PT, R43, RZ, PT, P4 ;  /* 0x000000ff2b00720c */ /* 0x000fe40003f85340 */
[----:B------:R-:W-:Y:S01]  /*68c0*/  ISETP.NE.AND.EX P2, PT, RZ, UR61, PT, P2 ;  /* 0x0000003dff007c0c */ /* 0x000fe2000bf45320 */
[----:B------:R-:W-:Y:S02]  /*68d0*/  UISETP.NE.AND UP2, UPT, UR6, URZ, UPT ;  /* 0x000000ff0600728c */ /* 0x000fe4000bf45270 */
[----:B------:R-:W-:Y:S04]  /*68e0*/  UISETP.NE.U32.AND UP0, UPT, UR5, URZ, UPT ;  /* 0x000000ff0500728c */ /* 0x000fe8000bf05070 */
[----:B------:R-:W-:Y:S01]  /*68f0*/  UISETP.NE.AND.EX UP1, UPT, UR4, URZ, UPT, UP0 ;  /* 0x000000ff0400728c */ /* 0x000fe2000bf25300 */
[----:B------:R-:W-:Y:S01]  /*6900*/  PLOP3.LUT P1, PT, PT, PT, UP2, 0x80, 0x8 ;  /* 0x000000000008781c */ /* 0x000fe20003f2f028 */
[----:B------:R-:W-:Y:S03]  /*6910*/  UPLOP3.LUT UP0, UPT, UPT, UPT, UPT, 0x40, 0x4 ;  /* 0x000000000004789c */ /* 0x000fe60003f0e870 */
[----:B------:R-:W-:Y:S06]  /*6920*/  @UP2 UPLOP3.LUT UP0, UPT, UPT, UPT, UP1, 0x80, 0x8 ;  /* 0x000000000008289c */ /* 0x000fec0003f0f010 */
[----:B------:R-:W-:Y:S01]  /*6930*/  PLOP3.LUT P0, PT, PT, PT, UP0, 0x80, 0x8 ;  /* 0x000000000008781c */ /* 0x000fe20003f0f008 */
[----:B------:R-:W-:Y:S01]  /*6940*/  @!UPT UIADD3 URZ, UPT, UPT, URZ, URZ, URZ ;  /* 0x000000fffffff290 */ /* 0x000fe2000fffe0ff */
[----:B------:R-:W-:Y:S11]  /*6950*/  BRA.U !UP1, `(.L_x_106) ;  /* 0x0000000109407547 */ /* 0x000ff6000b800000 */
[----:B------:R-:W-:Y:S01]  /*6960*/  UISETP.NE.U32.AND UP0, UPT, UR60, URZ, UPT ;  /* 0x000000ff3c00728c */ /* 0x000fe2000bf05070 */
[----:B------:R-:W-:Y:S01]  /*6970*/  R2UR UR6, R51 ;  /* 0x00000000330672ca */ /* 0x000fe200000e0000 */
[----:B------:R-:W1:Y:S01]  /*6980*/  LDCU.64 UR8, c[0x0][0x358] ;  /* 0x00006b00ff0877ac */ /* 0x000e620008000a00 */
[----:B------:R-:W-:Y:S02]  /*6990*/  HFMA2 R48, -RZ, RZ, 0, 5.9604644775390625e-08 ;  /* 0x00000001ff307431 */ /* 0x000fe400000001ff */
[----:B------:R-:W-:Y:S01]  /*69a0*/  IMAD.MOV.U32 R0, RZ, RZ, 0x1 ;  /* 0x00000001ff007424 */ /* 0x000fe200078e00ff */
[----:B------:R-:W-:Y:S06]  /*69b0*/  UISETP.NE.AND.EX UP0, UPT, UR61, URZ, UPT, UP0 ;  /* 0x000000ff3d00728c */ /* 0x000fec000bf05300 */
[----:B------:R-:W-:Y:S05]  /*69c0*/  PLOP3.LUT P3, PT, PT, PT, UP0, 0x80, 0x8 ;  /* 0x000000000008781c */ /* 0x000fea0003f6f008 */
[----:B------:R-:W2:Y:S01]  /*69d0*/  @UP0 LDCU.64 UR4, c[0x0][0x888] ;  /* 0x00011100ff0407ac */ /* 0x000ea20008000a00 */
[----:B------:R-:W-:Y:S07]  /*69e0*/  @UP0 UIMAD UR6, UR52, UR6, URZ ;  /* 0x00000006340602a4 */ /* 0x000fee000f8e02ff */
[----:B------:R-:W-:Y:S01]  /*69f0*/  @!P3 PRMT R48, R0, 0x7610, R48 ;  /* 0x000076100030b816 */ /* 0x000fe20000000030 */
[----:B--2---:R-:W-:Y:S06]  /*6a00*/  @UP0 UIMAD.WIDE UR4, UR6, 0x4, UR4 ;  /* 0x00000004060408a5 */ /* 0x004fec000f8e0204 */
[----:B-----5:R-:W-:Y:S02]  /*6a10*/  IMAD.U32 R26, RZ, RZ, UR4 ;  /* 0x00000004ff1a7e24 */ /* 0x020fe4000f8e00ff */
[----:B------:R-:W-:Y:S03]  /*6a20*/  IMAD.U32 R27, RZ, RZ, UR5 ;  /* 0x00000005ff1b7e24 */ /* 0x000fe6000f8e00ff */
[----:B------:R-:W2:Y:S02]  /*6a30*/  @!UP0 LDCU UR4, c[0x0][0x880] ;  /* 0x00011000ff0487ac */ /* 0x000ea40008000800 */
[----:B-1----:R1:W5:Y:S02]  /*6a40*/  @P3 LDG.E R26, desc[UR8][R26.64] ;  /* 0x000000081a1a3981 */ /* 0x002364000c1e1900 */
[----:B-12---:R-:W-:Y:S02]  /*6a50*/  @!P3 MOV R26, UR4 ;  /* 0x00000004001abc02 */ /* 0x006fe40008000f00 */
.L_x_106:
[----:B------:R-:W-:Y:S05]  /*6a60*/  @!P4 BRA `(.L_x_107) ;  /* 0x000000000024c947 */ /* 0x000fea0003800000 */
[----:B------:R-:W-:Y:S01]  /*6a70*/  ISETP.NE.U32.AND P3, PT, R40, RZ, PT ;  /* 0x000000ff2800720c */ /* 0x000fe20003f65070 */
[----:B------:R-:W1:Y:S03]  /*6a80*/  LDCU.64 UR4, c[0x0][0x358] ;  /* 0x00006b00ff0477ac */ /* 0x000e660008000a00 */
[----:B------:R-:W-:Y:S11]  /*6a90*/  ISETP.NE.AND.EX P3, PT, R41, RZ, PT, P3 ;  /* 0x000000ff2900720c */ /* 0x000ff60003f65330 */
[----:B------:R-:W-:Y:S02]  /*6aa0*/  @!UPT UIADD3 URZ, UPT, UPT, URZ, URZ, URZ ;  /* 0x000000fffffff290 */ /* 0x000fe4000fffe0ff */
[----:B------:R-:W2:Y:S01]  /*6ab0*/  @P3 LDC.64 R4, c[0x0][0x8a8] ;  /* 0x00022a00ff043b82 */ /* 0x000ea20000000a00 */
[----:B------:R-:W-:Y:S04]  /*6ac0*/  @P3 IMAD R0, R42, UR52, RZ ;  /* 0x000000342a003c24 */ /* 0x000fe8000f8e02ff */
[----:B--2---:R-:W-:Y:S05]  /*6ad0*/  @P3 IMAD.WIDE R4, R0, 0x4, R4 ;  /* 0x0000000400043825 */ /* 0x004fea00078e0204 */
[----:B-1---5:R1:W5:Y:S02]  /*6ae0*/  @P3 LDG.E R24, desc[UR4][R4.64] ;  /* 0x0000000404183981 */ /* 0x022364000c1e1900 */
[----:B-1----:R-:W2:Y:S02]  /*6af0*/  @!P3 LDC R24, c[0x0][0x8a0] ;  /* 0x00022800ff18bb82 */ /* 0x002ea40000000800 */
.L_x_107:
[----:B-----5:R-:W-:Y:S01]  /*6b00*/  FSETP.NEU.AND P4, PT, R26, RZ, PT ;  /* 0x000000ff1a00720b */ /* 0x020fe20003f8d000 */
[----:B------:R-:W1:Y:S01]  /*6b10*/  LDCU.128 UR8, c[0x0][0xa80] ;  /* 0x00015000ff0877ac */ /* 0x000e620008000c00 */
[----:B------:R-:W-:Y:S01]  /*6b20*/  SEL R5, RZ, 0xffffffff, P2 ;  /* 0xffffffffff057807 */ /* 0x000fe20001000000 */
[----:B------:R-:W-:Y:S01]  /*6b30*/  BSSY B1, `(.L_x_108) ;  /* 0x000004f000017945 */ /* 0x000fe20003800000 */
[----:B------:R-:W-:Y:S01]  /*6b40*/  @P1 LOP3.LUT P2, RZ, R48, 0xff, RZ, 0xc0, !PT ;  /* 0x000000ff30ff1812 */ /* 0x000fe2000784c0ff */
[----:B------:R-:W-:Y:S01]  /*6b50*/  IMAD.MOV.U32 R67, RZ, RZ, 0x1 ;  /* 0x00000001ff437424 */ /* 0x000fe200078e00ff */
[----:B------:R-:W-:Y:S01]  /*6b60*/  @P1 SEL R0, RZ, 0xffffffff, P4 ;  /* 0xffffffffff001807 */ /* 0x000fe20002000000 */
[----:B------:R-:W-:Y:S01]  /*6b70*/  IMAD.IADD R25, R23, 0x1, R2 ;  /* 0x0000000117197824 */ /* 0x000fe200078e0202 */
[----:B------:R-:W-:Y:S01]  /*6b80*/  LEA R27, R22, UR48, 0x3 ;  /* 0x00000030161b7c11 */ /* 0x000fe2000f8e18ff */
[----:B------:R-:W-:Y:S01]  /*6b90*/  ULOP3.LUT UR4, UR54, 0x1, URZ, 0x3c, !UPT ;  /* 0x0000000136047892 */ /* 0x000fe2000f8e3cff */
[----:B------:R-:W-:Y:S01]  /*6ba0*/  @P0 SEL R0, R5, R0, !P2 ;  /* 0x0000000005000207 */ /* 0x000fe20005000000 */
[----:B------:R-:W-:Y:S01]  /*6bb0*/  USHF.L.U32 UR12, UR51, 0x6, URZ ;  /* 0x00000006330c7899 */ /* 0x000fe200080006ff */
[----:B------:R-:W-:Y:S01]  /*6bc0*/  R2UR UR6, R53 ;  /* 0x00000000350672ca */ /* 0x000fe200000e0000 */
[----:B------:R-:W-:Y:S01]  /*6bd0*/  IMAD.U32 R66, RZ, RZ, UR49 ;  /* 0x00000031ff427e24 */ /* 0x000fe2000f8e00ff */
[----:B------:R-:W-:Y:S01]  /*6be0*/  @P1 LOP3.LUT R0, R0, 0x1, RZ, 0xc0, !PT ;  /* 0x0000000100001812 */ /* 0x000fe200078ec0ff */
[----:B------:R-:W-:Y:S01]  /*6bf0*/  IMAD.U32 R65, RZ, RZ, UR4 ;  /* 0x00000004ff417e24 */ /* 0x000fe2000f8e00ff */
[----:B------:R-:W-:Y:S01]  /*6c00*/  R2UR UR13, R52 ;  /* 0x00000000340d72ca */ /* 0x000fe200000e0000 */
[----:B------:R-:W-:Y:S01]  /*6c10*/  IMAD.U32 R61, RZ, RZ, UR12 ;  /* 0x0000000cff3d7e24 */ /* 0x000fe2000f8e00ff */
[----:B------:R-:W-:Y:S01]  /*6c20*/  ISETP.NE.U32.OR P6, PT, R0, 0x1, !P1 ;  /* 0x000000010000780c */ /* 0x000fe20004fc5470 */
[----:B------:R-:W-:Y:S01]  /*6c30*/  IMAD.U32 R0, RZ, RZ, UR49 ;  /* 0x00000031ff007e24 */ /* 0x000fe2000f8e00ff */
[----:B-1----:R-:W-:Y:S01]  /*6c40*/  UIMAD.WIDE.U32 UR4, UR12, UR9, URZ ;  /* 0x000000090c0472a5 */ /* 0x002fe2000f8e00ff */
[----:B------:R-:W-:Y:S01]  /*6c50*/  PLOP3.LUT P3, PT, PT, PT, UP1, 0x80, 0x8 ;  /* 0x000000000008781c */ /* 0x000fe20003f6f018 */
[----:B------:R-:W-:Y:S01]  /*6c60*/  UISETP.NE.AND UP0, UPT, UR8, 0x1, UPT ;  /* 0x000000010800788c */ /* 0x000fe2000bf05270 */
[----:B------:R-:W-:Y:S02]  /*6c70*/  LOP3.LUT P5, R62, R48, 0xff, RZ, 0xc0, !PT ;  /* 0x000000ff303e7812 */ /* 0x000fe400078ac0ff */
[----:B------:R-:W-:Y:S02]  /*6c80*/  CS2R R38, SRZ ;  /* 0x0000000000267805 */ /* 0x000fe4000001ff00 */
[----:B------:R-:W-:Y:S02]  /*6c90*/  LEA R0, R0, UR48, 0x3 ;  /* 0x0000003000007c11 */ /* 0x000fe4000f8e18ff */
[----:B------:R-:W-:Y:S01]  /*6ca0*/  CS2R R36, SRZ ;  /* 0x0000000000247805 */ /* 0x000fe2000001ff00 */
[----:B------:R-:W-:Y:S01]  /*6cb0*/  UMOV UR4, UR5 ;  /* 0x0000000500047c82 */ /* 0x000fe20008000000 */
[----:B------:R-:W-:Y:S01]  /*6cc0*/  SEL R4, RZ, 0xffffffff, P4 ;  /* 0xffffffffff047807 */ /* 0x000fe20002000000 */
[----:B------:R-:W-:Y:S01]  /*6cd0*/  USHF.R.U32.HI UR4, URZ, UR10, UR4 ;  /* 0x0000000aff047299 */ /* 0x000fe20008011604 */
[----:B------:R-:W-:Y:S02]  /*6ce0*/  P2R R63, PR, RZ, 0x40 ;  /* 0x00000040ff3f7803 */ /* 0x000fe40000000000 */
[----:B------:R-:W-:Y:S02]  /*6cf0*/  CS2R R30, SRZ ;  /* 0x00000000001e7805 */ /* 0x000fe4000001ff00 */
[----:B------:R-:W-:Y:S01]  /*6d00*/  @P6 SHF.L.U32 R3, R65, 0x1f, RZ ;  /* 0x0000001f41036819 */ /* 0x000fe200000006ff */
[----:B------:R-:W-:Y:S01]  /*6d10*/  USEL UR4, UR12, UR4, !UP0 ;  /* 0x000000040c047287 */ /* 0x000fe2000c000000 */
[----:B------:R-:W-:Y:S01]  /*6d20*/  @P3 SEL R4, R5, R4, !P5 ;  /* 0x0000000405043207 */ /* 0x000fe20006800000 */
[----:B------:R-:W-:Y:S01]  /*6d30*/  UISETP.NE.AND UP0, UPT, UR11, 0x1, UPT ;  /* 0x000000010b00788c */ /* 0x000fe2000bf05270 */
[----:B------:R1:W3:Y:S01]  /*6d40*/  @P6 SYNCS.PHASECHK.TRANS64.TRYWAIT P1, [R0+URZ+0x1a0], R3 ;  /* 0x0001a003000065a7 */ /* 0x0002e200080211ff */
[----:B------:R-:W-:Y:S01]  /*6d50*/  UIMAD.WIDE.U32 UR6, UR4, UR6, URZ ;  /* 0x00000006040672a5 */ /* 0x000fe2000f8e00ff */
[----:B------:R-:W-:Y:S01]  /*6d60*/  LOP3.LUT R4, R4, 0x1, RZ, 0xc0, !PT ;  /* 0x0000000104047812 */ /* 0x000fe200078ec0ff */
[----:B------:R-:W-:Y:S01]  /*6d70*/  IMAD.U32 R60, RZ, RZ, UR4 ;  /* 0x00000004ff3c7e24 */ /* 0x000fe2000f8e00ff */
[----:B------:R-:W-:Y:S02]  /*6d80*/  CS2R R28, SRZ ;  /* 0x00000000001c7805 */ /* 0x000fe4000001ff00 */
[----:B------:R-:W-:Y:S01]  /*6d90*/  PLOP3.LUT P2, PT, PT, PT, UP0, 0x80, 0x8 ;  /* 0x000000000008781c */ /* 0x000fe20003f4f008 */
[----:B------:R-:W-:Y:S01]  /*6da0*/  IMAD R6, RZ, RZ, -UR4 ;  /* 0x80000004ff067e24 */ /* 0x000fe2000f8e02ff */
[----:B------:R-:W-:Y:S01]  /*6db0*/  UMOV UR5, UR7 ;  /* 0x0000000700057c82 */ /* 0x000fe20008000000 */
[----:B------:R-:W-:Y:S01]  /*6dc0*/  IMAD.U32 R59, RZ, RZ, UR4 ;  /* 0x00000004ff3b7e24 */ /* 0x000fe2000f8e00ff */
[----:B------:R-:W-:Y:S01]  /*6dd0*/  USHF.R.U32.HI UR5, URZ, UR13, UR5 ;  /* 0x0000000dff057299 */ /* 0x000fe20008011605 */
[----:B------:R-:W-:Y:S05]  /*6de0*/  IMAD R61, R6, UR8, R61 ;  /* 0x00000008063d7c24 */ /* 0x000fea000f8e023d */
[----:B------:R-:W-:Y:S02]  /*6df0*/  SEL R60, R60, UR5, !P2 ;  /* 0x000000053c3c7c07 */ /* 0x000fe4000d000000 */
[----:B------:R-:W-:Y:S03]  /*6e00*/  ISETP.NE.U32.AND P2, PT, R4, 0x1, PT ;  /* 0x000000010400780c */ /* 0x000fe60003f45070 */
[----:B------:R-:W-:Y:S01]  /*6e10*/  IMAD.MOV R5, RZ, RZ, -R60 ;  /* 0x000000ffff057224 */ /* 0x000fe200078e0a3c */
[----:B------:R-:W-:Y:S02]  /*6e20*/  P2R R68, PR, RZ, 0x4 ;  /* 0x00000004ff447803 */ /* 0x000fe40000000000 */
[----:B-1----:R-:W-:Y:S01]  /*6e30*/  SHF.L.U32 R3, R45, 0x1f, RZ ;  /* 0x0000001f2d037819 */ /* 0x002fe200000006ff */
[----:B------:R-:W-:Y:S03]  /*6e40*/  IMAD R59, R5, UR11, R59 ;  /* 0x0000000b053b7c24 */ /* 0x000fe6000f8e023b */
[----:B------:R1:W4:Y:S01]  /*6e50*/  SYNCS.PHASECHK.TRANS64.TRYWAIT P0, [R27+URZ+0x1f0], R3 ;  /* 0x0001f0031b0075a7 */ /* 0x00032200080011ff */
[----:B---3--:R-:W-:Y:S01]  /*6e60*/  @P6 SEL R67, RZ, 0x1, !P1 ;  /* 0x00000001ff436807 */ /* 0x008fe20004800000 */
[----:B-1----:R-:W-:Y:S06]  /*6e70*/  @!P6 BRA `(.L_x_109) ;  /* 0x000000000068e947 */ /* 0x002fec0003800000 */
[----:B------:R-:W-:Y:S01]  /*6e80*/  HFMA2 R31, -RZ, RZ, 0, 0 ;  /* 0x00000000ff1f7431 */ /* 0x000fe200000001ff */
[----:B------:R-:W-:Y:S01]  /*6e90*/  ISETP.NE.AND P1, PT, R67, RZ, PT ;  /* 0x000000ff4300720c */ /* 0x000fe20003f25270 */
[----:B------:R-:W-:Y:S01]  /*6ea0*/  IMAD.U32 R2, RZ, RZ, UR49 ;  /* 0x00000031ff027e24 */ /* 0x000fe2000f8e00ff */
[----:B------:R-:W-:Y:S11]  /*6eb0*/  BSSY B0, `(.L_x_110) ;  /* 0x0000005000007945 */ /* 0x000ff60003800000 */
[----:B------:R-:W-:Y:S05]  /*6ec0*/  @P1 BRA `(.L_x_111) ;  /* 0x00000000000c1947 */ /* 0x000fea0003800000 */
[----:B------:R-:W-:Y:S04]  /*6ed0*/  SHF.L.U32 R4, R65, 0x1f, RZ ;  /* 0x0000001f41047819 */ /* 0x000fe800000006ff */
[----:B------:R-:W1:Y:S02]  /*6ee0*/  SYNCS.PHASECHK.TRANS64.TRYWAIT P1, [R0+URZ+0x1a0], R4 ;  /* 0x0001a004000075a7 */ /* 0x000e6400080211ff */
[----:B-1----:R-:W-:Y:S05]  /*6ef0*/  @!P1 BRA `(.L_x_112) ;  /* 0x00000024006c9947 */ /* 0x002fea0003800000 */
.L_x_111:
[----:B------:R-:W-:Y:S05]  /*6f00*/  BSYNC B0 ;  /* 0x0000000000007941 */ /* 0x000fea0003800000 */
.L_x_110:
[----:B------:R-:W-:Y:S01]  /*6f10*/  ISETP.NE.AND P1, PT, R68, RZ, PT ;  /* 0x000000ff4400720c */ /* 0x000fe20003f25270 */
[----:B------:R-:W-:Y:S01]  /*6f20*/  IMAD.MOV.U32 R30, RZ, RZ, RZ ;  /* 0x000000ffff1e7224 */ /* 0x000fe200078e00ff */
[----:B------:R-:W-:Y:S02]  /*6f30*/  CS2R R28, SRZ ;  /* 0x00000000001c7805 */ /* 0x000fe4000001ff00 */
[----:B------:R-:W-:Y:S02]  /*6f40*/  CS2R R38, SRZ ;  /* 0x0000000000267805 */ /* 0x000fe4000001ff00 */
[----:B------:R-:W-:Y:S07]  /*6f50*/  CS2R R36, SRZ ;  /* 0x0000000000247805 */ /* 0x000fee000001ff00 */
[----:B------:R-:W-:Y:S01]  /*6f60*/  @P1 IMAD R2, R2, 0x800, R46 ;  /* 0x0000080002021824 */ /* 0x000fe200078e022e */
[----:B------:R-:W-:Y:S05]  /*6f70*/  @P1 WARPSYNC.ALL ;  /* 0x0000000000001948 */ /* 0x000fea0003800000 */
[----:B------:R-:W-:Y:S01]  /*6f80*/  @P1 LEA R2, R2, UR48, 0x1 ;  /* 0x0000003002021c11 */ /* 0x000fe2000f8e08ff */
[----:B------:R-:W-:Y:S04]  /*6f90*/  UIADD3 UR4, UPT, UPT, UR49, 0x1, URZ ;  /* 0x0000000131047890 */ /* 0x000fe8000fffe0ff */
[----:B------:R3:W2:Y:S01]  /*6fa0*/  @P1 LDSM.16.M88.4 R28, [R2+0x400] ;  /* 0x00040000021c183b */ /* 0x0006a20000000200 */
[----:B------:R-:W-:Y:S01]  /*6fb0*/  UISETP.NE.AND UP0, UPT, UR4, 0x3, UPT ;  /* 0x000000030400788c */ /* 0x000fe2000bf05270 */
[----:B-1----:R-:W-:Y:S03]  /*6fc0*/  @P1 IMAD R0, R57, 0x2, R2 ;  /* 0x0000000239001824 */ /* 0x002fe600078e0202 */
[----:B------:R-:W-:Y:S02]  /*6fd0*/  USEL UR5, URZ, 0x1, UP0 ;  /* 0x00000001ff057887 */ /* 0x000fe40008000000 */
[----:B------:R3:W1:Y:S01]  /*6fe0*/  @P1 LDSM.16.M88.4 R36, [R0+0x400] ;  /* 0x000400000024183b */ /* 0x0006620000000200 */
[----:B------:R-:W-:Y:S03]  /*6ff0*/  USEL UR4, UR4, URZ, UP0 ;  /* 0x000000ff04047287 */ /* 0x000fe60008000000 */
[----:B------:R-:W-:Y:S03]  /*7000*/  LOP3.LUT R65, R65, UR5, RZ, 0x3c, !PT ;  /* 0x0000000541417c12 */ /* 0x000fe6000f8e3cff */
[----:B------:R-:W-:Y:S02]  /*7010*/  IMAD.U32 R66, RZ, RZ, UR4 ;  /* 0x00000004ff427e24 */ /* 0x000fe4000f8e00ff */
.L_x_109:
[----:B------:R-:W-:Y:S05]  /*7020*/  BSYNC B1 ;  /* 0x0000000000017941 */ /* 0x000fea0003800000 */
.L_x_108:
[----:B---3--:R-:W-:Y:S04]  /*7030*/  SHF.R.U32.HI R0, RZ, 0x15, R25 ;  /* 0x00000015ff007819 */ /* 0x008fe80000011619 */
[----:B------:R-:W-:Y:S01]  /*7040*/  LOP3.LUT P1, RZ, R0, 0x3, R49, 0x48, !PT ;  /* 0x0000000300ff7812 */ /* 0x000fe20007824831 */
[----:B------:R-:W-:Y:S01]  /*7050*/  @!UPT UIADD3 URZ, UPT, UPT, URZ, URZ, URZ ;  /* 0x000000fffffff290 */ /* 0x000fe2000fffe0ff */
[----:B----4-:R-:W-:Y:S11]  /*7060*/  @P0 BRA `(.L_x_113) ;  /* 0x0000000000080947 */ /* 0x010ff60003800000 */
[----:B------:R-:W3:Y:S02]  /*7070*/  SYNCS.PHASECHK.TRANS64.TRYWAIT P0, [R27+URZ+0x1f0], R3 ;  /* 0x0001f0031b0075a7 */ /* 0x000ee400080011ff */
[----:B---3--:R-:W-:Y:S05]  /*7080*/  @!P0 BRA `(.L_x_114) ;  /* 0x00000024001c8947 */ /* 0x008fea0003800000 */
.L_x_113:
[----:B------:R-:W-:Y:S05]  /*7090*/  @!P1 BRA `(.L_x_115) ;  /* 0x0000000000409947 */ /* 0x000fea0003800000 */
[----:B------:R-:W4:Y:S01]  /*70a0*/  LDCU.64 UR8, c[0x4][0x70] ;  /* 0x01000e00ff0877ac */ /* 0x000f220008000a00 */
[----:B---3--:R-:W-:Y:S01]  /*70b0*/  MOV R3, 0x0 ;  /* 0x0000000000037802 */ /* 0x008fe20000000f00 */
[----:B------:R-:W-:Y:S02]  /*70c0*/  HFMA2 R12, -RZ, RZ, 0, 5.9604644775390625e-08 ;  /* 0x00000001ff0c7431 */ /* 0x000fe400000001ff */
[----:B------:R-:W-:Y:S02]  /*70d0*/  IMAD.MOV.U32 R8, RZ, RZ, 0x192 ;  /* 0x00000192ff087424 */ /* 0x000fe400078e00ff */
[----:B------:R-:W-:Y:S01]  /*70e0*/  IMAD.MOV.U32 R13, RZ, RZ, RZ ;  /* 0x000000ffff0d7224 */ /* 0x000fe200078e00ff */
[----:B------:R-:W3:Y:S01]  /*70f0*/  LDCU.64 UR6, c[0x4][0x78] ;  /* 0x01000f00ff0677ac */ /* 0x000ee20008000a00 */
[----:B------:R-:W1:Y:S01]  /*7100*/  LDC.64 R2, c[0x4][R3] ;  /* 0x0100000003027b82 */ /* 0x000e620000000a00 */
[----:B------:R-:W5:Y:S01]  /*7110*/  LDCU.64 UR4, c[0x4][0x10] ;  /* 0x01000200ff0477ac */ /* 0x000f620008000a00 */
[----:B----4-:R-:W-:Y:S01]  /*7120*/  MOV R5, UR9 ;  /* 0x0000000900057c02 */ /* 0x010fe20008000f00 */
[----:B------:R-:W-:Y:S01]  /*7130*/  IMAD.U32 R4, RZ, RZ, UR8 ;  /* 0x00000008ff047e24 */ /* 0x000fe2000f8e00ff */
[----:B---3--:R-:W-:Y:S01]  /*7140*/  MOV R7, UR7 ;  /* 0x0000000700077c02 */ /* 0x008fe20008000f00 */
[----:B------:R-:W-:Y:S01]  /*7150*/  IMAD.U32 R6, RZ, RZ, UR6 ;  /* 0x00000006ff067e24 */ /* 0x000fe2000f8e00ff */
[----:B-----5:R-:W-:Y:S01]  /*7160*/  MOV R11, UR5 ;  /* 0x00000005000b7c02 */ /* 0x020fe20008000f00 */
[----:B------:R-:W-:Y:S02]  /*7170*/  IMAD.U32 R10, RZ, RZ, UR4 ;  /* 0x00000004ff0a7e24 */ /* 0x000fe4000f8e00ff */
[----:B------:R-:W-:Y:S07]  /*7180*/  LEPC R20, `(.L_x_115) ;  /* 0x000000001014794e */ /* 0x000fee0000000000 */
[----:B-12---:R-:W-:Y:S05]  /*7190*/  CALL.ABS.NOINC R2 ;  /* 0x0000000002007343 */ /* 0x006fea0003c00000 */
.L_x_115:
[----:B------:R-:W-:Y:S05]  /*71a0*/  WARPSYNC.ALL ;  /* 0x0000000000007948 */ /* 0x000fea0003800000 */
[----:B------:R-:W-:Y:S01]  /*71b0*/  R2UR UR4, R25 ;  /* 0x00000000190472ca */ /* 0x000fe200000e0000 */
[----:B--23--:R-:W-:Y:S01]  /*71c0*/  HADD2.F32 R3, -RZ, R28.H0_H0 ;  /* 0x2000001cff037230 */ /* 0x00cfe20000004100 */
[----:B------:R-:W-:Y:S01]  /*71d0*/  SHF.L.U32 R64, R57, 0x1, RZ ;  /* 0x0000000139407819 */ /* 0x000fe200000006ff */
[----:B------:R-:W-:Y:S01]  /*71e0*/  HADD2.F32 R20, -RZ, R30.H0_H0 ;  /* 0x2000001eff147230 */ /* 0x000fe20000004100 */
[----:B------:R-:W-:Y:S01]  /*71f0*/  ISETP.NE.AND P0, PT, R47, RZ, PT ;  /* 0x000000ff2f00720c */ /* 0x000fe20003f05270 */
[----:B------:R-:W-:Y:S08]  /*7200*/  BSSY.RECONVERGENT B0, `(.L_x_116) ;  /* 0x0000050000007945 */ /* 0x000ff00003800200 */
[----:B------:R-:W2:Y:S02]  /*7210*/  LDTM.16dp256bit.x4 R4, tmem[UR4] ;  /* 0x00000004000479ee */ /* 0x000ea40008120000 */
[C---:B--2---:R-:W-:Y:S01]  /*7220*/  FMUL R0, R24.reuse, R4 ;  /* 0x0000000418007220 */ /* 0x044fe20000400000 */
[----:B------:R-:W-:Y:S02]  /*7230*/  HADD2.F32 R4, -RZ, R28.H1_H1 ;  /* 0x3000001cff047230 */ /* 0x000fe40000004100 */
[----:B------:R-:W-:Y:S01]  /*7240*/  FMUL R2, R24, R5 ;  /* 0x0000000518027220 */ /* 0x000fe20000400000 */
[--C-:B------:R-:W-:Y:S02]  /*7250*/  HADD2.F32 R5, -RZ, R29.reuse.H0_H0 ;  /* 0x2000001dff057230 */ /* 0x100fe40000004100 */
[----:B------:R-:W-:Y:S01]  /*7260*/  FFMA R0, R26, R3, R0 ;  /* 0x000000031a007223 */ /* 0x000fe20000000000 */
[----:B------:R-:W-:Y:S01]  /*7270*/  FMUL R3, R24, R6 ;  /* 0x0000000618037220 */ /* 0x000fe20000400000 */
[----:B------:R-:W-:Y:S02]  /*7280*/  HADD2.F32 R6, -RZ, R29.H1_H1 ;  /* 0x3000001dff067230 */ /* 0x000fe40000004100 */
[----:B------:R-:W-:Y:S01]  /*7290*/  FFMA R2, R26, R4, R2 ;  /* 0x000000041a027223 */ /* 0x000fe20000000002 */
[----:B------:R-:W-:Y:S01]  /*72a0*/  FMUL R7, R24, R7 ;  /* 0x0000000718077220 */ /* 0x000fe20000400000 */
[----:B------:R-:W-:Y:S01]  /*72b0*/  FFMA R3, R26, R5, R3 ;  /* 0x000000051a037223 */ /* 0x000fe20000000003 */
[C---:B------:R-:W-:Y:S01]  /*72c0*/  FMUL R4, R24.reuse, R8 ;  /* 0x0000000818047220 */ /* 0x040fe20000400000 */
[----:B------:R-:W-:Y:S01]  /*72d0*/  FMUL R5, R24, R9 ;  /* 0x0000000918057220 */ /* 0x000fe20000400000 */
[----:B------:R-:W-:Y:S01]  /*72e0*/  F2FP.F16.F32.PACK_AB R32, R2, R0 ;  /* 0x000000000220723e */ /* 0x000fe200000000ff */
[C---:B------:R-:W-:Y:S01]  /*72f0*/  FFMA R7, R26.reuse, R6, R7 ;  /* 0x000000061a077223 */ /* 0x040fe20000000007 */
[----:B------:R-:W-:Y:S02]  /*7300*/  HADD2.F32 R0, -RZ, R30.H1_H1 ;  /* 0x3000001eff007230 */ /* 0x000fe40000004100 */
[----:B------:R-:W-:Y:S01]  /*7310*/  FFMA R4, R26, R20, R4 ;  /* 0x000000141a047223 */ /* 0x000fe20000000004 */
[--C-:B------:R-:W-:Y:S02]  /*7320*/  HADD2.F32 R2, -RZ, R31.reuse.H0_H0 ;  /* 0x2000001fff027230 */ /* 0x100fe40000004100 */
[----:B------:R-:W-:Y:S01]  /*7330*/  FMUL R6, R24, R10 ;  /* 0x0000000a18067220 */ /* 0x000fe20000400000 */
[----:B------:R-:W-:Y:S01]  /*7340*/  F2FP.F16.F32.PACK_AB R33, R7, R3 ;  /* 0x000000030721723e */ /* 0x000fe200000000ff */
[----:B------:R-:W-:Y:S02]  /*7350*/  HADD2.F32 R3, -RZ, R31.H1_H1 ;  /* 0x3000001fff037230 */ /* 0x000fe40000004100 */
[----:B------:R-:W-:Y:S01]  /*7360*/  FFMA R5, R26, R0, R5 ;  /* 0x000000001a057223 */ /* 0x000fe20000000005 */
[C---:B------:R-:W-:Y:S01]  /*7370*/  FMUL R11, R24.reuse, R11 ;  /* 0x0000000b180b7220 */ /* 0x040fe20000400000 */
[--C-:B-1----:R-:W-:Y:S02]  /*7380*/  HADD2.F32 R7, -RZ, R36.reuse.H0_H0 ;  /* 0x20000024ff077230 */ /* 0x102fe40000004100 */
[C---:B------:R-:W-:Y:S01]  /*7390*/  FMUL R8, R24.reuse, R12 ;  /* 0x0000000c18087220 */ /* 0x040fe20000400000 */
[----:B------:R-:W-:Y:S02]  /*73a0*/  HADD2.F32 R0, -RZ, R36.H1_H1 ;  /* 0x30000024ff007230 */ /* 0x000fe40000004100 */
[----:B------:R-:W-:Y:S01]  /*73b0*/  FMUL R9, R24, R13 ;  /* 0x0000000d18097220 */ /* 0x000fe20000400000 */
[C---:B------:R-:W-:Y:S01]  /*73c0*/  FFMA R6, R26.reuse, R2, R6 ;  /* 0x000000021a067223 */ /* 0x040fe20000000006 */
[C---:B------:R-:W-:Y:S01]  /*73d0*/  FFMA R11, R26.reuse, R3, R11 ;  /* 0x000000031a0b7223 */ /* 0x040fe2000000000b */
[C---:B------:R-:W-:Y:S01]  /*73e0*/  FFMA R8, R26.reuse, R7, R8 ;  /* 0x000000071a087223 */ /* 0x040fe20000000008 */
[----:B------:R-:W-:Y:S01]  /*73f0*/  FFMA R9, R26, R0, R9 ;  /* 0x000000001a097223 */ /* 0x000fe20000000009 */
[--C-:B------:R-:W-:Y:S02]  /*7400*/  HADD2.F32 R2, -RZ, R37.reuse.H0_H0 ;  /* 0x20000025ff027230 */ /* 0x100fe40000004100 */
[C---:B------:R-:W-:Y:S01]  /*7410*/  FMUL R10, R24.reuse, R14 ;  /* 0x0000000e180a7220 */ /* 0x040fe20000400000 */
[----:B------:R-:W-:Y:S02]  /*7420*/  HADD2.F32 R0, -RZ, R37.H1_H1 ;  /* 0x30000025ff007230 */ /* 0x000fe40000004100 */
[----:B------:R-:W-:Y:S01]  /*7430*/  FMUL R15, R24, R15 ;  /* 0x0000000f180f7220 */ /* 0x000fe20000400000 */
[----:B------:R-:W-:Y:S01]  /*7440*/  F2FP.F16.F32.PACK_AB R34, R5, R4 ;  /* 0x000000040522723e */ /* 0x000fe200000000ff */
[----:B------:R-:W-:Y:S01]  /*7450*/  FFMA R10, R26, R2, R10 ;  /* 0x000000021a0a7223 */ /* 0x000fe2000000000a */
[----:B------:R-:W-:Y:S01]  /*7460*/  FMUL R12, R24, R16 ;  /* 0x00000010180c7220 */ /* 0x000fe20000400000 */
[----:B------:R-:W-:Y:S01]  /*7470*/  FFMA R15, R26, R0, R15 ;  /* 0x000000001a0f7223 */ /* 0x000fe2000000000f */
[--C-:B------:R-:W-:Y:S01]  /*7480*/  HADD2.F32 R0, -RZ, R38.reuse.H0_H0 ;  /* 0x20000026ff007230 */ /* 0x100fe20000004100 */
[----:B------:R-:W-:Y:S01]  /*7490*/  MOV R5, UR49 ;  /* 0x0000003100057c02 */ /* 0x000fe20008000f00 */
[----:B------:R-:W-:Y:S02]  /*74a0*/  HADD2.F32 R2, -RZ, R38.H1_H1 ;  /* 0x30000026ff027230 */ /* 0x000fe40000004100 */
[C---:B------:R-:W-:Y:S01]  /*74b0*/  FMUL R13, R24.reuse, R17 ;  /* 0x00000011180d7220 */ /* 0x040fe20000400000 */
[--C-:B------:R-:W-:Y:S02]  /*74c0*/  HADD2.F32 R3, -RZ, R39.reuse.H0_H0 ;  /* 0x20000027ff037230 */ /* 0x100fe40000004100 */
[C---:B------:R-:W-:Y:S01]  /*74d0*/  FMUL R14, R24.reuse, R18 ;  /* 0x00000012180e7220 */ /* 0x040fe20000400000 */
[----:B------:R-:W-:Y:S02]  /*74e0*/  HADD2.F32 R4, -RZ, R39.H1_H1 ;  /* 0x30000027ff047230 */ /* 0x000fe40000004100 */
[----:B------:R-:W-:Y:S01]  /*74f0*/  FMUL R19, R24, R19 ;  /* 0x0000001318137220 */ /* 0x000fe20000400000 */
[C---:B------:R-:W-:Y:S01]  /*7500*/  FFMA R12, R26.reuse, R0, R12 ;  /* 0x000000001a0c7223 */ /* 0x040fe2000000000c */
[----:B------:R-:W-:Y:S01]  /*7510*/  LEA R5, R5, R46, 0xb ;  /* 0x0000002e05057211 */ /* 0x000fe200078e58ff */
[C---:B------:R-:W-:Y:S01]  /*7520*/  FFMA R13, R26.reuse, R2, R13 ;  /* 0x000000021a0d7223 */ /* 0x040fe2000000000d */
[C---:B------:R-:W-:Y:S01]  /*7530*/  FFMA R14, R26.reuse, R3, R14 ;  /* 0x000000031a0e7223 */ /* 0x040fe2000000000e */
[----:B------:R-:W-:Y:S01]  /*7540*/  FFMA R19, R26, R4, R19 ;  /* 0x000000041a137223 */ /* 0x000fe20000000013 */
[----:B------:R-:W-:Y:S02]  /*7550*/  F2FP.F16.F32.PACK_AB R35, R11, R6 ;  /* 0x000000060b23723e */ /* 0x000fe400000000ff */
[----:B------:R-:W-:Y:S02]  /*7560*/  LEA R5, R5, UR48, 0x1 ;  /* 0x0000003005057c11 */ /* 0x000fe4000f8e08ff */
[----:B------:R-:W-:Y:S02]  /*7570*/  F2FP.F16.F32.PACK_AB R8, R9, R8 ;  /* 0x000000080908723e */ /* 0x000fe400000000ff */
[----:B------:R-:W-:Y:S01]  /*7580*/  F2FP.F16.F32.PACK_AB R9, R15, R10 ;  /* 0x0000000a0f09723e */ /* 0x000fe200000000ff */
[----:B------:R1:W-:Y:S01]  /*7590*/  STSM.16.M88.4 [R5+0x400], R32 ;  /* 0x0004002005007844 */ /* 0x0003e20000000200 */
[----:B------:R-:W-:Y:S02]  /*75a0*/  F2FP.F16.F32.PACK_AB R10, R13, R12 ;  /* 0x0000000c0d0a723e */ /* 0x000fe400000000ff */
[----:B------:R-:W-:Y:S02]  /*75b0*/  F2FP.F16.F32.PACK_AB R11, R19, R14 ;  /* 0x0000000e130b723e */ /* 0x000fe400000000ff */
[----:B------:R-:W-:Y:S05]  /*75c0*/  IADD3 R0, PT, PT, R64, 0x400, R5 ;  /* 0x0000040040007810 */ /* 0x000fea0007ffe005 */
[----:B------:R1:W-:Y:S01]  /*75d0*/  STSM.16.M88.4 [R0], R8 ;  /* 0x0000000800007844 */ /* 0x0003e20000000200 */
[----:B------:R-:W-:Y:S01]  /*75e0*/  @!PT LDS RZ, [RZ] ;  /* 0x00000000fffff984 */ /* 0x000fe20000000800 */
[----:B------:R-:W-:Y:S01]  /*75f0*/  @!PT LDS RZ, [RZ] ;  /* 0x00000000fffff984 */ /* 0x000fe20000000800 */
[----:B------:R-:W-:Y:S01]  /*7600*/  @!PT LDS RZ, [RZ] ;  /* 0x00000000fffff984 */ /* 0x000fe20000000800 */
[----:B------:R-:W-:Y:S01]  /*7610*/  @!PT LDS RZ, [RZ] ;  /* 0x00000000fffff984 */ /* 0x000fe20000000800 */
[----:B------:R2:W-:Y:S07]  /*7620*/  MEMBAR.ALL.CTA ;  /* 0x0000000000007992 */ /* 0x0005ee0000008000 */
[----:B--2---:R-:W2:Y:S02]  /*7630*/  FENCE.VIEW.ASYNC.S ;  /* 0x00000000000073c6 */ /* 0x004ea40000000000 */
[----:B--2---:R-:W-:Y:S06]  /*7640*/  BAR.SYNC.DEFER_BLOCKING 0x1, 0x80 ;  /* 0x0042000000007b1d */ /* 0x004fec0000010000 */
[----:B------:R-:W-:Y:S05]  /*7650*/  @P0 BRA `(.L_x_117) ;  /* 0x0000000000280947 */ /* 0x000fea0003800000 */
[----:B------:R-:W2:Y:S01]  /*7660*/  LDCU.64 UR6, c[0x0][0x348] ;  /* 0x00006900ff0677ac */ /* 0x000ea20008000a00 */
[----:B------:R-:W-:Y:S02]  /*7670*/  R2UR UR42, R61 ;  /* 0x000000003d2a72ca */ /* 0x000fe400000e0000 */
[----:B------:R-:W-:Y:S01]  /*7680*/  R2UR UR43, R59 ;  /* 0x000000003b2b72ca */ /* 0x000fe200000e0000 */
[----:B------:R-:W-:Y:S01]  /*7690*/  ULEA UR5, UR49, UR48, 0xc ;  /* 0x0000003031057291 */ /* 0x000fe2000f8e60ff */
[----:B------:R-:W-:Y:S03]  /*76a0*/  R2UR UR44, R60 ;  /* 0x000000003c2c72ca */ /* 0x000fe600000e0000 */
[----:B------:R-:W-:Y:S02]  /*76b0*/  UIADD3 UR40, UPT, UPT, UR5, 0x400, URZ ;  /* 0x0000040005287890 */ /* 0x000fe4000fffe0ff */
[----:B--2---:R-:W-:Y:S04]  /*76c0*/  UIADD3 UR4, UP0, UPT, UR6, 0x680, URZ ;  /* 0x0000068006047890 */ /* 0x004fe8000ff1e0ff */
[----:B------:R-:W-:Y:S09]  /*76d0*/  UIADD3.X UR5, UPT, UPT, URZ, UR7, URZ, UP0, !UPT ;  /* 0x00000007ff057290 */ /* 0x000ff200087fe4ff */
[----:B------:R2:W-:Y:S02]  /*76e0*/  UTMASTG.4D.IM2COL [UR40], [UR4] ;  /* 0x00000028040073b5 */ /* 0x0005e40008058000 */
[----:B--2---:R0:W-:Y:S02]  /*76f0*/  UTMACMDFLUSH ;  /* 0x00000000000079b7 */ /* 0x0041e40000000000 */
.L_x_117:
[----:B------:R-:W-:Y:S05]  /*7700*/  BSYNC.RECONVERGENT B0 ;  /* 0x0000000000007941 */ /* 0x000fea0003800200 */
.L_x_116:
[----:B------:R-:W-:Y:S01]  /*7710*/  UIADD3 UR42, UPT, UPT, UR49, 0x1, URZ ;  /* 0x00000001312a7890 */ /* 0x000fe2000fffe0ff */
[----:B------:R-:W-:Y:S03]  /*7720*/  BSSY.RECONVERGENT B0, `(.L_x_118) ;  /* 0x0000005000007945 */ /* 0x000fe60003800200 */
[----:B------:R-:W-:Y:S04]  /*7730*/  UISETP.NE.AND UP0, UPT, UR42, 0x3, UPT ;  /* 0x000000032a00788c */ /* 0x000fe8000bf05270 */
[----:B------:R-:W-:Y:S01]  /*7740*/  USEL UR40, UR42, URZ, UP0 ;  /* 0x000000ff2a287287 */ /* 0x000fe20008000000 */
[----:B------:R-:W-:Y:S11]  /*7750*/  @P0 BRA `(.L_x_119) ;  /* 0x0000000000040947 */ /* 0x000ff60003800000 */
[----:B------:R-:W-:Y:S04]  /*7760*/  DEPBAR.LE SB0, 0x1 ;  /* 0x000080400000791a */ /* 0x000fe80000000000 */
.L_x_119:
[----:B------:R-:W-:Y:S05]  /*7770*/  BSYNC.RECONVERGENT B0 ;  /* 0x0000000000007941 */ /* 0x000fea0003800200 */
.L_x_118:
[----:B------:R-:W-:Y:S01]  /*7780*/  BAR.SYNC.DEFER_BLOCKING 0x1, 0x80 ;  /* 0x0042000000007b1d */ /* 0x000fe20000010000 */
[----:B------:R-:W-:Y:S01]  /*7790*/  ISETP.NE.AND P1, PT, R63, RZ, PT ;  /* 0x000000ff3f00720c */ /* 0x000fe20003f25270 */
[----:B------:R-:W-:Y:S01]  /*77a0*/  UISETP.NE.AND UP0, UPT, UR53, URZ, UPT ;  /* 0x000000ff3500728c */ /* 0x000fe2000bf05270 */
[----:B------:R-:W-:Y:S11]  /*77b0*/  LEA R3, R66, UR48, 0x3 ;  /* 0x0000003042037c11 */ /* 0x000ff6000f8e18ff */
[----:B------:R-:W-:Y:S01]  /*77c0*/  @P1 SHF.L.U32 R4, R65, 0x1f, RZ ;  /* 0x0000001f41041819 */ /* 0x000fe200000006ff */
[----:B------:R-:W-:Y:S06]  /*77d0*/  BRA.U !UP0, `(.L_x_120) ;  /* 0x0000000108247547 */ /* 0x000fec000b800000 */
[----:B-1----:R-:W1:Y:S01]  /*77e0*/  S2R R0, SR_CgaCtaId ;  /* 0x0000000000007919 */ /* 0x002e620000008800 */
[----:B------:R-:W-:Y:S01]  /*77f0*/  IMAD.U32 R2, RZ, RZ, UR50 ;  /* 0x00000032ff027e24 */ /* 0x000fe2000f8e00ff */
[----:B------:R-:W-:Y:S04]  /*7800*/  UIADD3 UR4, UPT, UPT, UR50, 0x1, URZ ;  /* 0x0000000132047890 */ /* 0x000fe8000fffe0ff */
[----:B------:R-:W-:Y:S01]  /*7810*/  @P1 LEA R2, R2, UR48, 0x3 ;  /* 0x0000003002021c11 */ /* 0x000fe2000f8e18ff */
[----:B------:R-:W-:Y:S04]  /*7820*/  UISETP.NE.AND UP0, UPT, UR4, 0x3, UPT ;  /* 0x000000030400788c */ /* 0x000fe8000bf05270 */
[----:B------:R-:W-:Y:S01]  /*7830*/  @P1 VIADD R2, R2, 0x1b8 ;  /* 0x000001b802021836 */ /* 0x000fe20000000000 */
[----:B------:R-:W-:Y:S04]  /*7840*/  USEL UR50, UR4, URZ, UP0 ;  /* 0x000000ff04327287 */ /* 0x000fe80008000000 */
[----:B-1----:R-:W-:Y:S04]  /*7850*/  @P1 PRMT R0, R0, 0x654, R2 ;  /* 0x0000065400001816 */ /* 0x002fe80000000002 */
[----:B------:R2:W-:Y:S04]  /*7860*/  @P1 SYNCS.ARRIVE.TRANS64.RED.A1T0 RZ, [R0+URZ], RZ ;  /* 0x000000ff00ff19a7 */ /* 0x0005e800081004ff */
.L_x_120:
[----:B------:R-:W3:Y:S01]  /*7870*/  @P1 SYNCS.PHASECHK.TRANS64.TRYWAIT P0, [R3+URZ+0x1a0], R4 ;  /* 0x0001a004030015a7 */ /* 0x000ee200080011ff */
[----:B------:R-:W-:Y:S01]  /*7880*/  BSSY B1, `(.L_x_121) ;  /* 0x0000013000017945 */ /* 0x000fe20003800000 */
[----:B---3--:R-:W-:Y:S03]  /*7890*/  @P1 SEL R67, RZ, 0x1, !P0 ;  /* 0x00000001ff431807 */ /* 0x008fe60004000000 */
[----:B------:R-:W-:Y:S05]  /*78a0*/  @!P1 BRA `(.L_x_122) ;  /* 0x0000000000409947 */ /* 0x000fea0003800000 */
[----:B------:R-:W-:Y:S01]  /*78b0*/  ISETP.NE.AND P1, PT, R68, RZ, PT ;  /* 0x000000ff4400720c */ /* 0x000fe20003f25270 */
[----:B------:R-:W-:Y:S01]  /*78c0*/  BSSY B0, `(.L_x_123) ;  /* 0x0000009000007945 */ /* 0x000fe20003800000 */
[----:B------:R-:W-:Y:S11]  /*78d0*/  ISETP.NE.AND P0, PT, R67, RZ, PT ;  /* 0x000000ff4300720c */ /* 0x000ff60003f05270 */
[----:B------:R-:W-:Y:S05]  /*78e0*/  @P1 IMAD R2, R66, 0x800, R46 ;  /* 0x0000080042021824 */ /* 0x000fea00078e022e */
[----:B------:R-:W-:Y:S05]  /*78f0*/  @P1 LEA R2, R2, UR48, 0x1 ;  /* 0x0000003002021c11 */ /* 0x000fea000f8e08ff */
[----:B-12---:R-:W-:Y:S01]  /*7900*/  @P1 IMAD.IADD R0, R64, 0x1, R2 ;  /* 0x0000000140001824 */ /* 0x006fe200078e0202 */
[----:B------:R-:W-:Y:S06]  /*7910*/  @P0 BRA `(.L_x_124) ;  /* 0x00000000000c0947 */ /* 0x000fec0003800000 */
[----:B------:R-:W-:Y:S04]  /*7920*/  SHF.L.U32 R65, R65, 0x1f, RZ ;  /* 0x0000001f41417819 */ /* 0x000fe800000006ff */
[----:B------:R-:W1:Y:S02]  /*7930*/  SYNCS.PHASECHK.TRANS64.TRYWAIT P0, [R3+URZ+0x1a0], R65 ;  /* 0x0001a041030075a7 */ /* 0x000e6400080011ff */
[----:B-1----:R-:W-:Y:S05]  /*7940*/  @!P0 BRA `(.L_x_125) ;  /* 0x0000001c00008947 */ /* 0x002fea0003800000 */
.L_x_124:
[----:B------:R-:W-:Y:S05]  /*7950*/  BSYNC B0 ;  /* 0x0000000000007941 */ /* 0x000fea0003800000 */
.L_x_123:
[----:B------:R-:W-:Y:S11]  /*7960*/  ISETP.NE.AND P0, PT, R68, RZ, PT ;  /* 0x000000ff4400720c */ /* 0x000ff60003f05270 */
[----:B------:R-:W-:Y:S02]  /*7970*/  @!UPT UIADD3 URZ, UPT, UPT, URZ, URZ, URZ ;  /* 0x000000fffffff290 */ /* 0x000fe4000fffe0ff */
[----:B------:R-:W-:Y:S05]  /*7980*/  @P0 WARPSYNC.ALL ;  /* 0x0000000000000948 */ /* 0x000fea0003800000 */
[----:B------:R3:W4:Y:S04]  /*7990*/  @P0 LDSM.16.M88.4 R28, [R2+0x400] ;  /* 0x00040000021c083b */ /* 0x0007280000000200 */
[----:B------:R3:W2:Y:S02]  /*79a0*/  @P0 LDSM.16.M88.4 R36, [R0+0x400] ;  /* 0x000400000024083b */ /* 0x0006a40000000200 */
.L_x_122:
[----:B------:R-:W-:Y:S05]  /*79b0*/  BSYNC B1 ;  /* 0x0000000000017941 */ /* 0x000fea0003800000 */
.L_x_121:
[----:B-123--:R-:W-:Y:S05]  /*79c0*/  VIADD R0, R25, 0x20 ;  /* 0x0000002019007836 */ /* 0x00efea0000000000 */
[----:B------:R-:W-:Y:S04]  /*79d0*/  SHF.R.U32.HI R0, RZ, 0x15, R0 ;  /* 0x00000015ff007819 */ /* 0x000fe80000011600 */
[----:B------:R-:W-:Y:S11]  /*79e0*/  LOP3.LUT P0, RZ, R0, 0x3, R49, 0x48, !PT ;  /* 0x0000000300ff7812 */ /* 0x000ff60007804831 */
[----:B------:R-:W-:Y:S02]  /*79f0*/  @!UPT UIADD3 URZ, UPT, UPT, URZ, URZ, URZ ;  /* 0x000000fffffff290 */ /* 0x000fe4000fffe0ff */
[----:B------:R-:W-:Y:S05]  /*7a00*/  @!P0 BRA `(.L_x_126) ;  /* 0x0000000000408947 */ /* 0x000fea0003800000 */
[----:B------:R-:W1:Y:S01]  /*7a10*/  LDCU.64 UR8, c[0x4][0x70] ;  /* 0x01000e00ff0877ac */ /* 0x000e620008000a00 */
[----:B------:R-:W-:Y:S01]  /*7a20*/  MOV R3, 0x0 ;  /* 0x0000000000037802 */ /* 0x000fe20000000f00 */
[----:B------:R-:W-:Y:S02]  /*7a30*/  HFMA2 R12, -RZ, RZ, 0, 5.9604644775390625e-08 ;  /* 0x00000001ff0c7431 */ /* 0x000fe400000001ff */
[----:B------:R-:W-:Y:S02]  /*7a40*/  IMAD.MOV.U32 R8, RZ, RZ, 0x192 ;  /* 0x00000192ff087424 */ /* 0x000fe400078e00ff */
[----:B------:R-:W-:Y:S01]  /*7a50*/  IMAD.MOV.U32 R13, RZ, RZ, RZ ;  /* 0x000000ffff0d7224 */ /* 0x000fe200078e00ff */
[----:B------:R-:W2:Y:S01]  /*7a60*/  LDCU.64 UR6, c[0x4][0x78] ;  /* 0x01000f00ff0677ac */ /* 0x000ea20008000a00 */
[----:B------:R-:W3:Y:S01]  /*7a70*/  LDC.64 R2, c[0x4][R3] ;  /* 0x0100000003027b82 */ /* 0x000ee20000000a00 */
[----:B------:R-:W5:Y:S01]  /*7a80*/  LDCU.64 UR4, c[0x4][0x10] ;  /* 0x01000200ff0477ac */ /* 0x000f620008000a00 */
[----:B-1----:R-:W-:Y:S01]  /*7a90*/  MOV R5, UR9 ;  /* 0x0000000900057c02 */ /* 0x002fe20008000f00 */
[----:B------:R-:W-:Y:S01]  /*7aa0*/  IMAD.U32 R4, RZ, RZ, UR8 ;  /* 0x00000008ff047e24 */ /* 0x000fe2000f8e00ff */
[----:B--2---:R-:W-:Y:S01]  /*7ab0*/  MOV R7, UR7 ;  /* 0x0000000700077c02 */ /* 0x004fe20008000f00 */
[----:B------:R-:W-:Y:S01]  /*7ac0*/  IMAD.U32 R6, RZ, RZ, UR6 ;  /* 0x00000006ff067e24 */ /* 0x000fe2000f8e00ff */
[----:B-----5:R-:W-:Y:S01]  /*7ad0*/  MOV R11, UR5 ;  /* 0x00000005000b7c02 */ /* 0x020fe20008000f00 */
[----:B------:R-:W-:Y:S02]  /*7ae0*/  IMAD.U32 R10, RZ, RZ, UR4 ;  /* 0x00000004ff0a7e24 */ /* 0x000fe4000f8e00ff */
[----:B------:R-:W-:Y:S07]  /*7af0*/  LEPC R20, `(.L_x_126) ;  /* 0x000000001014794e */ /* 0x000fee0000000000 */
[----:B---34-:R-:W-:Y:S05]  /*7b00*/  CALL.ABS.NOINC R2 ;  /* 0x0000000002007343 */ /* 0x018fea0003c00000 */
.L_x_126:
[----:B------:R-:W-:Y:S01]  /*7b10*/  ISETP.NE.AND P0, PT, R47, RZ, PT ;  /* 0x000000ff2f00720c */ /* 0x000fe20003f05270 */
[----:B------:R-:W-:Y:S05]  /*7b20*/  WARPSYNC.ALL ;  /* 0x0000000000007948 */ /* 0x000fea0003800000 */
[----:B------:R-:W-:Y:S01]  /*7b30*/  R2UR UR4, R25 ;  /* 0x00000000190472ca */ /* 0x000fe200000e0000 */
[----:B------:R-:W1:Y:S01]  /*7b40*/  S2UR UR5, SR_CgaCtaId ;  /* 0x00000000000579c3 */ /* 0x000e620000008800 */
[--C-:B----4-:R-:W-:Y:S01]  /*7b50*/  HADD2.F32 R20, -RZ, R28.reuse.H0_H0 ;  /* 0x2000001cff147230 */ /* 0x110fe20000004100 */
[----:B------:R-:W-:Y:S01]  /*7b60*/  BSSY.RECONVERGENT B0, `(.L_x_127) ;  /* 0x0000057000007945 */ /* 0x000fe20003800200 */
[----:B------:R-:W-:Y:S02]  /*7b70*/  HADD2.F32 R21, -RZ, R28.H1_H1 ;  /* 0x3000001cff157230 */ /* 0x000fe40000004100 */
[--C-:B------:R-:W-:Y:S02]  /*7b80*/  HADD2.F32 R25, -RZ, R29.reuse.H0_H0 ;  /* 0x2000001dff197230 */ /* 0x100fe40000004100 */
[----:B------:R-:W-:Y:S02]  /*7b90*/  HADD2.F32 R28, -RZ, R30.H0_H0 ;  /* 0x2000001eff1c7230 */ /* 0x000fe40000004100 */
[--C-:B------:R-:W-:Y:S02]  /*7ba0*/  HADD2.F32 R32, -RZ, R36.reuse.H0_H0 ;  /* 0x20000024ff207230 */ /* 0x100fe40000004100 */
[----:B------:R-:W-:Y:S01]  /*7bb0*/  HADD2.F32 R33, -RZ, R36.H1_H1 ;  /* 0x30000024ff217230 */ /* 0x000fe20000004100 */
[----:B------:R-:W2:Y:S01]  /*7bc0*/  LDTM.16dp256bit.x4 R4, tmem[UR4+0x20] ;  /* 0x00002004000479ee */ /* 0x000ea20008120000 */
[----:B------:R-:W-:Y:S01]  /*7bd0*/  NOP ;  /* 0x0000000000007918 */ /* 0x000fe20000000000 */
[----:B------:R-:W-:Y:S01]  /*7be0*/  R2UR UR4, R27 ;  /* 0x000000001b0472ca */ /* 0x000fe200000e0000 */
[----:B------:R-:W-:Y:S02]  /*7bf0*/  HADD2.F32 R27, -RZ, R29.H1_H1 ;  /* 0x3000001dff1b7230 */ /* 0x000fe40000004100 */
[----:B------:R-:W-:Y:S02]  /*7c00*/  HADD2.F32 R29, -RZ, R30.H1_H1 ;  /* 0x3000001eff1d7230 */ /* 0x000fe40000004100 */
[--C-:B------:R-:W-:Y:S02]  /*7c10*/  HADD2.F32 R30, -RZ, R31.reuse.H0_H0 ;  /* 0x2000001fff1e7230 */ /* 0x100fe40000004100 */
[----:B------:R-:W-:Y:S02]  /*7c20*/  HADD2.F32 R31, -RZ, R31.H1_H1 ;  /* 0x3000001fff1f7230 */ /* 0x000fe40000004100 */
[--C-:B------:R-:W-:Y:S02]  /*7c30*/  HADD2.F32 R34, -RZ, R37.reuse.H0_H0 ;  /* 0x20000025ff227230 */ /* 0x100fe40000004100 */
[----:B------:R-:W-:Y:S02]  /*7c40*/  HADD2.F32 R35, -RZ, R37.H1_H1 ;  /* 0x30000025ff237230 */ /* 0x000fe40000004100 */
[----:B------:R-:W-:Y:S01]  /*7c50*/  UIADD3 UR4, UPT, UPT, UR4, 0x200, URZ ;  /* 0x0000020004047890 */ /* 0x000fe2000fffe0ff */
[--C-:B------:R-:W-:Y:S02]  /*7c60*/  HADD2.F32 R36, -RZ, R38.reuse.H0_H0 ;  /* 0x20000026ff247230 */ /* 0x100fe40000004100 */
[----:B------:R-:W-:Y:S02]  /*7c70*/  HADD2.F32 R37, -RZ, R38.H1_H1 ;  /* 0x30000026ff257230 */ /* 0x000fe40000004100 */
[--C-:B------:R-:W-:Y:S02]  /*7c80*/  HADD2.F32 R38, -RZ, R39.reuse.H0_H0 ;  /* 0x20000027ff267230 */ /* 0x100fe40000004100 */
[----:B------:R-:W-:Y:S02]  /*7c90*/  HADD2.F32 R39, -RZ, R39.H1_H1 ;  /* 0x30000027ff277230 */ /* 0x000fe40000004100 */
[C---:B--2---:R-:W-:Y:S01]  /*7ca0*/  FMUL R4, R24.reuse, R4 ;  /* 0x0000000418047220 */ /* 0x044fe20000400000 */
[----:B-1----:R-:W-:Y:S01]  /*7cb0*/  UPRMT UR4, UR5, 0x654, UR4 ;  /* 0x0000065405047896 */ /* 0x002fe20008000004 */
[C---:B------:R-:W-:Y:S01]  /*7cc0*/  FMUL R5, R24.reuse, R5 ;  /* 0x0000000518057220 */ /* 0x040fe20000400000 */
[----:B------:R-:W-:Y:S01]  /*7cd0*/  FMUL R6, R24, R6 ;  /* 0x0000000618067220 */ /* 0x000fe20000400000 */
[----:B------:R-:W-:Y:S01]  /*7ce0*/  FFMA R4, R26, R20, R4 ;  /* 0x000000141a047223 */ /* 0x000fe20000000004 */
[----:B------:R-:W-:Y:S01]  /*7cf0*/  FMUL R7, R24, R7 ;  /* 0x0000000718077220 */ /* 0x000fe20000400000 */
[C---:B------:R-:W-:Y:S01]  /*7d00*/  FFMA R5, R26.reuse, R21, R5 ;  /* 0x000000151a057223 */ /* 0x040fe20000000005 */
[----:B------:R-:W-:Y:S01]  /*7d10*/  FFMA R6, R26, R25, R6 ;  /* 0x000000191a067223 */ /* 0x000fe20000000006 */
[----:B------:R-:W-:Y:S01]  /*7d20*/  FMUL R8, R24, R8 ;  /* 0x0000000818087220 */ /* 0x000fe20000400000 */
[----:B------:R-:W-:Y:S01]  /*7d30*/  FFMA R7, R26, R27, R7 ;  /* 0x0000001b1a077223 */ /* 0x000fe20000000007 */
[----:B------:R-:W-:Y:S01]  /*7d40*/  FMUL R9, R24, R9 ;  /* 0x0000000918097220 */ /* 0x000fe20000400000 */
[----:B------:R-:W-:Y:S01]  /*7d50*/  F2FP.F16.F32.PACK_AB R4, R5, R4 ;  /* 0x000000040504723e */ /* 0x000fe200000000ff */
[----:B------:R-:W-:Y:S01]  /*7d60*/  SYNCS.ARRIVE.TRANS64.RED.A1T0 RZ, [UR4], RZ ;  /* 0x000000ffffff79a7 */ /* 0x000fe20008100404 */
[C---:B------:R-:W-:Y:S01]  /*7d70*/  FFMA R8, R26.reuse, R28, R8 ;  /* 0x0000001c1a087223 */ /* 0x040fe20000000008 */
[----:B------:R-:W-:Y:S01]  /*7d80*/  F2FP.F16.F32.PACK_AB R5, R7, R6 ;  /* 0x000000060705723e */ /* 0x000fe200000000ff */
[----:B------:R-:W-:Y:S01]  /*7d90*/  FFMA R9, R26, R29, R9 ;  /* 0x0000001d1a097223 */ /* 0x000fe20000000009 */
[C---:B------:R-:W-:Y:S01]  /*7da0*/  FMUL R10, R24.reuse, R10 ;  /* 0x0000000a180a7220 */ /* 0x040fe20000400000 */
[C---:B------:R-:W-:Y:S01]  /*7db0*/  FMUL R11, R24.reuse, R11 ;  /* 0x0000000b180b7220 */ /* 0x040fe20000400000 */
[C---:B------:R-:W-:Y:S01]  /*7dc0*/  FMUL R0, R24.reuse, R12 ;  /* 0x0000000c18007220 */ /* 0x040fe20000400000 */
[----:B------:R-:W-:Y:S01]  /*7dd0*/  FMUL R2, R24, R13 ;  /* 0x0000000d18027220 */ /* 0x000fe20000400000 */
[----:B------:R-:W-:Y:S01]  /*7de0*/  FFMA R10, R26, R30, R10 ;  /* 0x0000001e1a0a7223 */ /* 0x000fe2000000000a */
[----:B------:R-:W-:Y:S01]  /*7df0*/  FMUL R3, R24, R14 ;  /* 0x0000000e18037220 */ /* 0x000fe20000400000 */
[----:B------:R-:W-:Y:S01]  /*7e00*/  F2FP.F16.F32.PACK_AB R6, R9, R8 ;  /* 0x000000080906723e */ /* 0x000fe200000000ff */
[----:B------:R-:W-:Y:S01]  /*7e10*/  FFMA R11, R26, R31, R11 ;  /* 0x0000001f1a0b7223 */ /* 0x000fe2000000000b */
[C---:B------:R-:W-:Y:S01]  /*7e20*/  FMUL R15, R24.reuse, R15 ;  /* 0x0000000f180f7220 */ /* 0x040fe20000400000 */
[----:B------:R-:W-:Y:S01]  /*7e30*/  FMUL R12, R24, R16 ;  /* 0x00000010180c7220 */ /* 0x000fe20000400000 */
[----:B------:R-:W-:Y:S01]  /*7e40*/  FFMA R0, R26, R32, R0 ;  /* 0x000000201a007223 */ /* 0x000fe20000000000 */
[----:B------:R-:W-:Y:S01]  /*7e50*/  MOV R8, UR40 ;  /* 0x0000002800087c02 */ /* 0x000fe20008000f00 */
[----:B------:R-:W-:Y:S01]  /*7e60*/  FMUL R13, R24, R17 ;  /* 0x00000011180d7220 */ /* 0x000fe20000400000 */
[----:B------:R-:W-:Y:S01]  /*7e70*/  FFMA R2, R26, R33, R2 ;  /* 0x000000211a027223 */ /* 0x000fe20000000002 */
[----:B------:R-:W-:Y:S01]  /*7e80*/  FMUL R14, R24, R18 ;  /* 0x00000012180e7220 */ /* 0x000fe20000400000 */
[C---:B------:R-:W-:Y:S01]  /*7e90*/  FFMA R3, R26.reuse, R34, R3 ;  /* 0x000000221a037223 */ /* 0x040fe20000000003 */
[----:B------:R-:W-:Y:S01]  /*7ea0*/  FFMA R15, R26, R35, R15 ;  /* 0x000000231a0f7223 */ /* 0x000fe2000000000f */
[----:B------:R-:W-:Y:S01]  /*7eb0*/  FMUL R19, R24, R19 ;  /* 0x0000001318137220 */ /* 0x000fe20000400000 */
[----:B------:R-:W-:Y:S01]  /*7ec0*/  FFMA R12, R26, R36, R12 ;  /* 0x000000241a0c7223 */ /* 0x000fe2000000000c */
        /* <DEDUP_REMOVED lines=25> */
[----:B------:R-:W-:Y:S01]  /*8060*/  R2UR UR12, R60 ;  /* 0x000000003c0c72ca */ /* 0x000fe200000e0000 */
[----:B------:R-:W-:Y:S02]  /*8070*/  UIADD3 UR9, UPT, UPT, UR41, 0x20, URZ ;  /* 0x0000002029097890 */ /* 0x000fe4000fffe0ff */
[----:B------:R-:W-:Y:S02]  /*8080*/  UIADD3 UR8, UPT, UPT, UR5, 0x400, URZ ;  /* 0x0000040005087890 */ /* 0x000fe4000fffe0ff */
[----:B--2---:R-:W-:Y:S04]  /*8090*/  UIADD3 UR4, UP0, UPT, UR6, 0x680, URZ ;  /* 0x0000068006047890 */ /* 0x004fe8000ff1e0ff */
[----:B------:R-:W-:Y:S09]  /*80a0*/  UIADD3.X UR5, UPT, UPT, URZ, UR7, URZ, UP0, !UPT ;  /* 0x00000007ff057290 */ /* 0x000ff200087fe4ff */
[----:B------:R2:W-:Y:S02]  /*80b0*/  UTMASTG.4D.IM2COL [UR8], [UR4] ;  /* 0x00000008040073b5 */ /* 0x0005e40008058000 */
[----:B--2---:R0:W-:Y:S02]  /*80c0*/  UTMACMDFLUSH ;  /* 0x00000000000079b7 */ /* 0x0041e40000000000 */
.L_x_128:
[----:B------:R-:W-:Y:S05]  /*80d0*/  BSYNC.RECONVERGENT B0 ;  /* 0x0000000000007941 */ /* 0x000fea0003800200 */
.L_x_127:
[----:B------:R-:W-:Y:S01]  /*80e0*/  UIADD3 UR4, UPT, UPT, UR40, 0x1, URZ ;  /* 0x0000000128047890 */ /* 0x000fe2000fffe0ff */
[----:B------:R-:W-:Y:S03]  /*80f0*/  BSSY.RECONVERGENT B0, `(.L_x_129) ;  /* 0x0000008000007945 */ /* 0x000fe60003800200 */
[----:B------:R-:W-:Y:S04]  /*8100*/  UISETP.NE.AND UP0, UPT, UR4, 0x3, UPT ;  /* 0x000000030400788c */ /* 0x000fe8000bf05270 */
[----:B------:R-:W-:Y:S02]  /*8110*/  UISETP.EQ.XOR UP1, UPT, UR42, 0x3, !UP0 ;  /* 0x000000032a00788c */ /* 0x000fe4000c722a70 */
[----:B------:R-:W-:Y:S02]  /*8120*/  USEL UR49, UR4, URZ, UP0 ;  /* 0x000000ff04317287 */ /* 0x000fe40008000000 */
[----:B------:R-:W-:Y:S04]  /*8130*/  USEL UR5, URZ, 0x1, !UP1 ;  /* 0x00000001ff057887 */ /* 0x000fe8000c800000 */
[----:B------:R-:W-:Y:S01]  /*8140*/  ULOP3.LUT UR54, UR54, UR5, URZ, 0x3c, !UPT ;  /* 0x0000000536367292 */ /* 0x000fe2000f8e3cff */
[----:B------:R-:W-:Y:S11]  /*8150*/  @P0 BRA `(.L_x_130) ;  /* 0x0000000000040947 */ /* 0x000ff60003800000 */
[----:B------:R-:W-:Y:S04]  /*8160*/  DEPBAR.LE SB0, 0x1 ;  /* 0x000080400000791a */ /* 0x000fe80000000000 */
.L_x_130:
[----:B------:R-:W-:Y:S05]  /*8170*/  BSYNC.RECONVERGENT B0 ;  /* 0x0000000000007941 */ /* 0x000fea0003800200 */
.L_x_129:
[----:B------:R-:W-:Y:S01]  /*8180*/  BAR.SYNC.DEFER_BLOCKING 0x1, 0x80 ;  /* 0x0042000000007b1d */ /* 0x000fe20000010000 */
[----:B------:R-:W-:Y:S01]  /*8190*/  UISETP.NE.AND UP0, UPT, UR53, -0x2, UPT ;  /* 0xfffffffe3500788c */ /* 0x000fe2000bf05270 */
[----:B------:R-:W-:Y:S08]  /*81a0*/  IADD3 R22, PT, PT, R22, 0x1, RZ ;  /* 0x0000000116167810 */ /* 0x000ff00007ffe0ff */
[----:B------:R-:W-:Y:S05]  /*81b0*/  BRA.U !UP0, `(.L_x_131) ;  /* 0x0000000108287547 */ /* 0x000fea000b800000 */
[----:B------:R-:W2:Y:S01]  /*81c0*/  S2R R0, SR_CgaCtaId ;  /* 0x0000000000007919 */ /* 0x000ea20000008800 */
[----:B------:R-:W-:Y:S01]  /*81d0*/  ISETP.NE.AND P0, PT, R63, RZ, PT ;  /* 0x000000ff3f00720c */ /* 0x000fe20003f05270 */
[----:B------:R-:W-:Y:S01]  /*81e0*/  IMAD.U32 R2, RZ, RZ, UR50 ;  /* 0x00000032ff027e24 */ /* 0x000fe2000f8e00ff */
[----:B------:R-:W-:Y:S04]  /*81f0*/  UIADD3 UR4, UPT, UPT, UR50, 0x1, URZ ;  /* 0x0000000132047890 */ /* 0x000fe8000fffe0ff */
[----:B------:R-:W-:Y:S04]  /*8200*/  UISETP.NE.AND UP0, UPT, UR4, 0x3, UPT ;  /* 0x000000030400788c */ /* 0x000fe8000bf05270 */
[----:B------:R-:W-:Y:S03]  /*8210*/  USEL UR50, UR4, URZ, UP0 ;  /* 0x000000ff04327287 */ /* 0x000fe60008000000 */
[----:B------:R-:W-:Y:S05]  /*8220*/  @P0 LEA R2, R2, UR48, 0x3 ;  /* 0x0000003002020c11 */ /* 0x000fea000f8e18ff */
[----:B------:R-:W-:Y:S05]  /*8230*/  @P0 VIADD R2, R2, 0x1b8 ;  /* 0x000001b802020836 */ /* 0x000fea0000000000 */
[----:B--2---:R-:W-:Y:S04]  /*8240*/  @P0 PRMT R0, R0, 0x654, R2 ;  /* 0x0000065400000816 */ /* 0x004fe80000000002 */
[----:B------:R2:W-:Y:S03]  /*8250*/  @P0 SYNCS.ARRIVE.TRANS64.RED.A1T0 RZ, [R0+URZ], RZ ;  /* 0x000000ff00ff09a7 */ /* 0x0005e600081004ff */
.L_x_131:
[----:B------:R-:W-:Y:S01]  /*8260*/  R2UR UR5, R54 ;  /* 0x00000000360572ca */ /* 0x000fe200000e0000 */
[----:B------:R-:W-:Y:S01]  /*8270*/  UISETP.NE.AND UP0, UPT, UR63, URZ, UPT ;  /* 0x000000ff3f00728c */ /* 0x000fe2000bf05270 */
[----:B------:R-:W-:Y:S01]  /*8280*/  R2UR UR4, R55 ;  /* 0x00000000370472ca */ /* 0x000fe200000e0000 */
[----:B------:R-:W-:Y:S01]  /*8290*/  UIADD3 UR53, UPT, UPT, UR53, 0x2, URZ ;  /* 0x0000000235357890 */ /* 0x000fe2000fffe0ff */
[----:B------:R-:W-:Y:S02]  /*82a0*/  R2UR UR52, R58 ;  /* 0x000000003a3472ca */ /* 0x000fe400000e0000 */
[----:B------:R-:W-:Y:S02]  /*82b0*/  ISETP.NE.AND P0, PT, R22, 0x2, PT ;  /* 0x000000021600780c */ /* 0x000fe40003f05270 */
[----:B------:R-:W-:Y:S02]  /*82c0*/  LOP3.LUT R44, R44, 0x1, RZ, 0x3c, !PT ;  /* 0x000000012c2c7812 */ /* 0x000fe400078e3cff */
[----:B--2---:R-:W-:Y:S02]  /*82d0*/  SEL R0, RZ, 0x1, P0 ;  /* 0x00000001ff007807 */ /* 0x004fe40000000000 */
[----:B------:R-:W-:Y:S01]  /*82e0*/  SEL R22, R22, RZ, P0 ;  /* 0x000000ff16167207 */ /* 0x000fe20000000000 */
[----:B------:R-:W-:Y:S01]  /*82f0*/  UIADD3 UR26, UPT, UPT, UR36, UR5, URZ ;  /* 0x00000005241a7290 */ /* 0x000fe2000fffe0ff */
[----:B------:R-:W-:Y:S01]  /*8300*/  LOP3.LUT R45, R45, R0, RZ, 0x3c, !PT ;  /* 0x000000002d2d7212 */ /* 0x000fe200078e3cff */
[----:B------:R-:W-:Y:S01]  /*8310*/  UIADD3 UR51, UPT, UPT, UR37, UR4, URZ ;  /* 0x0000000425337290 */ /* 0x000fe2000fffe0ff */
[----:B------:R-:W-:Y:S11]  /*8320*/  BRA.U UP0, `(.L_x_132) ;  /* 0xffffffdd00287547 */ /* 0x000ff6000b83ffff */
[----:B------:R-:W-:-:S13]  /*8330*/  R2UR UR4, R56 ;  /* 0x00000000380472ca */ /* 0x000fda00000e0000 */
[----:B------:R-:W-:-:S09]  /*8340*/  UISETP.NE.AND UP0, UPT, UR4, URZ, UPT ;  /* 0x000000ff0400728c */ /* 0x000fd2000bf05270 */
[----:B------:R-:W-:Y:S05]  /*8350*/  BRA.U !UP0, `(.L_x_133) ;  /* 0x0000000108487547 */ /* 0x000fea000b800000 */
[----:B------:R-:W2:Y:S02]  /*8360*/  LDCU.64 UR4, c[0x0][0x890] ;  /* 0x00011200ff0477ac */ /* 0x000ea40008000a00 */
[----:B--2---:R-:W-:-:S04]  /*8370*/  UISETP.NE.U32.AND UP0, UPT, UR4, URZ, UPT ;  /* 0x000000ff0400728c */ /* 0x004fc8000bf05070 */
[----:B------:R-:W-:-:S09]  /*8380*/  UISETP.NE.AND.EX UP0, UPT, UR5, URZ, UPT, UP0 ;  /* 0x000000ff0500728c */ /* 0x000fd2000bf05300 */
[----:B------:R-:W-:Y:S05]  /*8390*/  BRA.U UP0, `(.L_x_134) ;  /* 0x00000001000c7547 */ /* 0x000fea000b800000 */
[----:B------:R-:W-:-:S13]  /*83a0*/  FSETP.NEU.AND P0, PT, R26, RZ, PT ;  /* 0x000000ff1a00720b */ /* 0x000fda0003f0d000 */
[----:B------:R-:W-:Y:S05]  /*83b0*/  @!P0 EXIT ;  /* 0x000000000000894d */ /* 0x000fea0003800000 */
[----:B------:R-:W-:Y:S05]  /*83c0*/  BRA `(.L_x_133) ;  /* 0x00000000002c7947 */ /* 0x000fea0003800000 */
.L_x_134:
[----:B------:R-:W-:Y:S01]  /*83d0*/  ISETP.NE.AND P0, PT, R62, RZ, PT ;  /* 0x000000ff3e00720c */ /* 0x000fe20003f05270 */
[----:B------:R-:W-:-:S12]  /*83e0*/  BSSY.RECONVERGENT B0, `(.L_x_133) ;  /* 0x0000009000007945 */ /* 0x000fd80003800200 */
[----:B------:R-:W-:Y:S05]  /*83f0*/  @P0 BRA `(.L_x_135) ;  /* 0x0000000000140947 */ /* 0x000fea0003800000 */
[----:B------:R-:W2:Y:S02]  /*8400*/  LDCU.64 UR4, c[0x0][0x888] ;  /* 0x00011100ff0477ac */ /* 0x000ea40008000a00 */
[----:B--2---:R-:W-:-:S04]  /*8410*/  ISETP.NE.U32.AND P0, PT, RZ, UR4, PT ;  /* 0x00000004ff007c0c */ /* 0x004fc8000bf05070 */
[----:B------:R-:W-:-:S13]  /*8420*/  ISETP.NE.AND.EX P0, PT, RZ, UR5, PT, P0 ;  /* 0x00000005ff007c0c */ /* 0x000fda000bf05300 */
[----:B------:R-:W-:Y:S05]  /*8430*/  @!P0 EXIT ;  /* 0x000000000000894d */ /* 0x000fea0003800000 */
[----:B------:R-:W-:Y:S05]  /*8440*/  BRA `(.L_x_136) ;  /* 0x0000000000087947 */ /* 0x000fea0003800000 */
.L_x_135:
[----:B------:R-:W-:-:S13]  /*8450*/  FSETP.NEU.AND P0, PT, R26, RZ, PT ;  /* 0x000000ff1a00720b */ /* 0x000fda0003f0d000 */
[----:B------:R-:W-:Y:S05]  /*8460*/  @!P0 EXIT ;  /* 0x000000000000894d */ /* 0x000fea0003800000 */
.L_x_136:
[----:B------:R-:W-:Y:S05]  /*8470*/  BSYNC.RECONVERGENT B0 ;  /* 0x0000000000007941 */ /* 0x000fea0003800200 */
.L_x_133:
[----:B------:R-:W2:Y:S01]  /*8480*/  S2UR UR5, SR_CgaCtaId ;  /* 0x00000000000579c3 */ /* 0x000ea20000008800 */
[----:B------:R-:W-:Y:S01]  /*8490*/  ULEA UR4, UR50, UR48, 0x3 ;  /* 0x0000003032047291 */ /* 0x000fe2000f8e18ff */
[----:B------:R-:W-:-:S04]  /*84a0*/  DEPBAR.LE SB0, 0x0 ;  /* 0x000080000000791a */ /* 0x000fc80000000000 */
[----:B------:R-:W-:-:S04]  /*84b0*/  UIADD3 UR4, UPT, UPT, UR4, 0x1b8, URZ ;  /* 0x000001b804047890 */ /* 0x000fc8000fffe0ff */
[----:B--2---:R-:W-:-:S09]  /*84c0*/  UPRMT UR4, UR5, 0x654, UR4 ;  /* 0x0000065405047896 */ /* 0x004fd20008000004 */
[----:B------:R-:W-:Y:S01]  /*84d0*/  SYNCS.ARRIVE.TRANS64.RED.A1T0 RZ, [UR4], RZ ;  /* 0x000000ffffff79a7 */ /* 0x000fe20008100404 */
[----:B------:R-:W-:Y:S05]  /*84e0*/  EXIT ;  /* 0x000000000000794d */ /* 0x000fea0003800000 */
.L_x_25:
[----:B------:R-:W-:Y:S07]  /*84f0*/  MOV R0, UR9 ;  /* 0x0000000900007c02 */ /* 0x000fee0008000f00 */
.L_x_137:
[----:B-1----:R1:W2:Y:S02]  /*8500*/  SYNCS.PHASECHK.TRANS64.TRYWAIT P0, [R0+URZ+0xd0], R5 ;  /* 0x0000d005000075a7 */ /* 0x0022a400080011ff */
[----:B--2---:R-:W-:Y:S05]  /*8510*/  @!P0 NANOSLEEP.SYNCS 0x989680 ;  /* 0x009896800000895d */ /* 0x004fea0003900000 */
[----:B------:R-:W2:Y:S02]  /*8520*/  @!P0 SYNCS.PHASECHK.TRANS64 P0, [R0+URZ+0xd0], R5 ;  /* 0x0000d005000085a7 */ /* 0x000ea400080010ff */
[----:B--2---:R-:W-:Y:S05]  /*8530*/  @!P0 BRA `(.L_x_137) ;  /* 0xfffffffc00f08947 */ /* 0x004fea000383ffff */
[----:B------:R-:W-:Y:S05]  /*8540*/  BRA `(.L_x_24) ;  /* 0xffffff9400d87947 */ /* 0x000fea000383ffff */
.L_x_32:
[----:B------:R-:W-:Y:S07]  /*8550*/  MOV R0, UR9 ;  /* 0x0000000900007c02 */ /* 0x000fee0008000f00 */
.L_x_138:
[----:B-1----:R1:W2:Y:S02]  /*8560*/  SYNCS.PHASECHK.TRANS64.TRYWAIT P0, [R0+URZ+0xd0], R5 ;  /* 0x0000d005000075a7 */ /* 0x0022a400080011ff */
[----:B--2---:R-:W-:Y:S05]  /*8570*/  @!P0 NANOSLEEP.SYNCS 0x989680 ;  /* 0x009896800000895d */ /* 0x004fea0003900000 */
[----:B------:R-:W2:Y:S02]  /*8580*/  @!P0 SYNCS.PHASECHK.TRANS64 P0, [R0+URZ+0xd0], R5 ;  /* 0x0000d005000085a7 */ /* 0x000ea400080010ff */
[----:B--2---:R-:W-:Y:S05]  /*8590*/  @!P0 BRA `(.L_x_138) ;  /* 0xfffffffc00f08947 */ /* 0x004fea000383ffff */
[----:B------:R-:W-:Y:S05]  /*85a0*/  BRA `(.L_x_31) ;  /* 0xffffff9c002c7947 */ /* 0x000fea000383ffff */
.L_x_37:
[----:B------:R-:W-:-:S07]  /*85b0*/  MOV R0, UR24 ;  /* 0x0000001800007c02 */ /* 0x000fce0008000f00 */
.L_x_139:
[----:B-1----:R1:W2:Y:S02]  /*85c0*/  SYNCS.PHASECHK.TRANS64.TRYWAIT P0, [R0+URZ+0x1e0], R4 ;  /* 0x0001e004000075a7 */ /* 0x0022a400080011ff */
[----:B--2---:R-:W-:Y:S05]  /*85d0*/  @!P0 NANOSLEEP.SYNCS 0x989680 ;  /* 0x009896800000895d */ /* 0x004fea0003900000 */
[----:B------:R-:W2:Y:S02]  /*85e0*/  @!P0 SYNCS.PHASECHK.TRANS64 P0, [R0+URZ+0x1e0], R4 ;  /* 0x0001e004000085a7 */ /* 0x000ea400080010ff */
[----:B--2---:R-:W-:Y:S05]  /*85f0*/  @!P0 BRA `(.L_x_139) ;  /* 0xfffffffc00f08947 */ /* 0x004fea000383ffff */
[----:B------:R-:W-:Y:S05]  /*8600*/  BRA `(.L_x_140) ;  /* 0xffffff9c00f87947 */ /* 0x000fea000383ffff */
.L_x_41:
[----:B------:R-:W-:-:S07]  /*8610*/  MOV R0, UR4 ;  /* 0x0000000400007c02 */ /* 0x000fce0008000f00 */
.L_x_141:
[----:B-1----:R1:W2:Y:S02]  /*8620*/  SYNCS.PHASECHK.TRANS64.TRYWAIT P0, [R0+URZ], R2 ;  /* 0x00000002000075a7 */ /* 0x0022a400080011ff */
[----:B--2---:R-:W-:Y:S05]  /*8630*/  @!P0 NANOSLEEP.SYNCS 0x989680 ;  /* 0x009896800000895d */ /* 0x004fea0003900000 */
[----:B------:R-:W2:Y:S02]  /*8640*/  @!P0 SYNCS.PHASECHK.TRANS64 P0, [R0+URZ], R2 ;  /* 0x00000002000085a7 */ /* 0x000ea400080010ff */
[----:B--2---:R-:W-:Y:S05]  /*8650*/  @!P0 BRA `(.L_x_141) ;  /* 0xfffffffc00f08947 */ /* 0x004fea000383ffff */
[----:B------:R-:W-:Y:S05]  /*8660*/  BRA `(.L_x_142) ;  /* 0xffffffa4008c7947 */ /* 0x000fea000383ffff */
.L_x_42:
[----:B------:R-:W-:-:S07]  /*8670*/  MOV R0, UR5 ;  /* 0x0000000500007c02 */ /* 0x000fce0008000f00 */
.L_x_143:
[----:B-1----:R1:W2:Y:S02]  /*8680*/  SYNCS.PHASECHK.TRANS64.TRYWAIT P0, [R0+URZ], R3 ;  /* 0x00000003000075a7 */ /* 0x0022a400080011ff */
[----:B--2---:R-:W-:Y:S05]  /*8690*/  @!P0 NANOSLEEP.SYNCS 0x989680 ;  /* 0x009896800000895d */ /* 0x004fea0003900000 */
[----:B------:R-:W2:Y:S02]  /*86a0*/  @!P0 SYNCS.PHASECHK.TRANS64 P0, [R0+URZ], R3 ;  /* 0x00000003000085a7 */ /* 0x000ea400080010ff */
[----:B--2---:R-:W-:Y:S05]  /*86b0*/  @!P0 BRA `(.L_x_143) ;  /* 0xfffffffc00f08947 */ /* 0x004fea000383ffff */
[----:B------:R-:W-:Y:S05]  /*86c0*/  BRA `(.L_x_144) ;  /* 0xffffffa400987947 */ /* 0x000fea000383ffff */
.L_x_43:
[----:B------:R-:W-:-:S07]  /*86d0*/  MOV R0, UR5 ;  /* 0x0000000500007c02 */ /* 0x000fce0008000f00 */
.L_x_145:
[----:B-1----:R1:W2:Y:S02]  /*86e0*/  SYNCS.PHASECHK.TRANS64.TRYWAIT P0, [R0+URZ], R3 ;  /* 0x00000003000075a7 */ /* 0x0022a400080011ff */
[----:B--2---:R-:W-:Y:S05]  /*86f0*/  @!P0 NANOSLEEP.SYNCS 0x989680 ;  /* 0x009896800000895d */ /* 0x004fea0003900000 */
[----:B------:R-:W2:Y:S02]  /*8700*/  @!P0 SYNCS.PHASECHK.TRANS64 P0, [R0+URZ], R3 ;  /* 0x00000003000085a7 */ /* 0x000ea400080010ff */
[----:B--2---:R-:W-:Y:S05]  /*8710*/  @!P0 BRA `(.L_x_145) ;  /* 0xfffffffc00f08947 */ /* 0x004fea000383ffff */
[----:B------:R-:W-:Y:S05]  /*8720*/  BRA `(.L_x_146) ;  /* 0xffffffa400a47947 */ /* 0x000fea000383ffff */
.L_x_44:
[----:B------:R-:W-:-:S07]  /*8730*/  MOV R0, UR5 ;  /* 0x0000000500007c02 */ /* 0x000fce0008000f00 */
.L_x_147:
[----:B-1----:R1:W2:Y:S02]  /*8740*/  SYNCS.PHASECHK.TRANS64.TRYWAIT P0, [R0+URZ], R3 ;  /* 0x00000003000075a7 */ /* 0x0022a400080011ff */
[----:B--2---:R-:W-:Y:S05]  /*8750*/  @!P0 NANOSLEEP.SYNCS 0x989680 ;  /* 0x009896800000895d */ /* 0x004fea0003900000 */
[----:B------:R-:W2:Y:S02]  /*8760*/  @!P0 SYNCS.PHASECHK.TRANS64 P0, [R0+URZ], R3 ;  /* 0x00000003000085a7 */ /* 0x000ea400080010ff */
[----:B--2---:R-:W-:Y:S05]  /*8770*/  @!P0 BRA `(.L_x_147) ;  /* 0xfffffffc00f08947 */ /* 0x004fea000383ffff */
[----:B------:R-:W-:Y:S05]  /*8780*/  BRA `(.L_x_148) ;  /* 0xffffffa400b07947 */ /* 0x000fea000383ffff */
.L_x_45:
[----:B------:R-:W-:-:S07]  /*8790*/  MOV R0, UR5 ;  /* 0x0000000500007c02 */ /* 0x000fce0008000f00 */
.L_x_149:
[----:B-1----:R1:W2:Y:S02]  /*87a0*/  SYNCS.PHASECHK.TRANS64.TRYWAIT P0, [R0+URZ], R3 ;  /* 0x00000003000075a7 */ /* 0x0022a400080011ff */
[----:B--2---:R-:W-:Y:S05]  /*87b0*/  @!P0 NANOSLEEP.SYNCS 0x989680 ;  /* 0x009896800000895d */ /* 0x004fea0003900000 */
[----:B------:R-:W2:Y:S02]  /*87c0*/  @!P0 SYNCS.PHASECHK.TRANS64 P0, [R0+URZ], R3 ;  /* 0x00000003000085a7 */ /* 0x000ea400080010ff */
[----:B--2---:R-:W-:Y:S05]  /*87d0*/  @!P0 BRA `(.L_x_149) ;  /* 0xfffffffc00f08947 */ /* 0x004fea000383ffff */
[----:B------:R-:W-:Y:S05]  /*87e0*/  BRA `(.L_x_150) ;  /* 0xffffffa400bc7947 */ /* 0x000fea000383ffff */
.L_x_46:
[----:B------:R-:W-:-:S07]  /*87f0*/  MOV R0, UR5 ;  /* 0x0000000500007c02 */ /* 0x000fce0008000f00 */
.L_x_151:
[----:B-1----:R1:W2:Y:S02]  /*8800*/  SYNCS.PHASECHK.TRANS64.TRYWAIT P0, [R0+URZ], R3 ;  /* 0x00000003000075a7 */ /* 0x0022a400080011ff */
[----:B--2---:R-:W-:Y:S05]  /*8810*/  @!P0 NANOSLEEP.SYNCS 0x989680 ;  /* 0x009896800000895d */ /* 0x004fea0003900000 */
[----:B------:R-:W2:Y:S02]  /*8820*/  @!P0 SYNCS.PHASECHK.TRANS64 P0, [R0+URZ], R3 ;  /* 0x00000003000085a7 */ /* 0x000ea400080010ff */
[----:B--2---:R-:W-:Y:S05]  /*8830*/  @!P0 BRA `(.L_x_151) ;  /* 0xfffffffc00f08947 */ /* 0x004fea000383ffff */
[----:B------:R-:W-:Y:S05]  /*8840*/  BRA `(.L_x_152) ;  /* 0xffffffa400c87947 */ /* 0x000fea000383ffff */
.L_x_47:
[----:B------:R-:W-:-:S07]  /*8850*/  MOV R0, UR5 ;  /* 0x0000000500007c02 */ /* 0x000fce0008000f00 */
.L_x_153:
[----:B-1----:R1:W2:Y:S02]  /*8860*/  SYNCS.PHASECHK.TRANS64.TRYWAIT P0, [R0+URZ], R3 ;  /* 0x00000003000075a7 */ /* 0x0022a400080011ff */
[----:B--2---:R-:W-:Y:S05]  /*8870*/  @!P0 NANOSLEEP.SYNCS 0x989680 ;  /* 0x009896800000895d */ /* 0x004fea0003900000 */
[----:B------:R-:W2:Y:S02]  /*8880*/  @!P0 SYNCS.PHASECHK.TRANS64 P0, [R0+URZ], R3 ;  /* 0x00000003000085a7 */ /* 0x000ea400080010ff */
[----:B--2---:R-:W-:Y:S05]  /*8890*/  @!P0 BRA `(.L_x_153) ;  /* 0xfffffffc00f08947 */ /* 0x004fea000383ffff */
[----:B------:R-:W-:Y:S05]  /*88a0*/  BRA `(.L_x_154) ;  /* 0xffffffa400d47947 */ /* 0x000fea000383ffff */
.L_x_48:
[----:B------:R-:W-:-:S07]  /*88b0*/  MOV R0, UR5 ;  /* 0x0000000500007c02 */ /* 0x000fce0008000f00 */
.L_x_155:
[----:B-1----:R1:W2:Y:S02]  /*88c0*/  SYNCS.PHASECHK.TRANS64.TRYWAIT P0, [R0+URZ], R3 ;  /* 0x00000003000075a7 */ /* 0x0022a400080011ff */
[----:B--2---:R-:W-:Y:S05]  /*88d0*/  @!P0 NANOSLEEP.SYNCS 0x989680 ;  /* 0x009896800000895d */ /* 0x004fea0003900000 */
[----:B------:R-:W2:Y:S02]  /*88e0*/  @!P0 SYNCS.PHASECHK.TRANS64 P0, [R0+URZ], R3 ;  /* 0x00000003000085a7 */ /* 0x000ea400080010ff */
[----:B--2---:R-:W-:Y:S05]  /*88f0*/  @!P0 BRA `(.L_x_155) ;  /* 0xfffffffc00f08947 */ /* 0x004fea000383ffff */
[----:B------:R-:W-:Y:S05]  /*8900*/  BRA `(.L_x_156) ;  /* 0xffffffa400e07947 */ /* 0x000fea000383ffff */
.L_x_49:
[----:B------:R-:W-:-:S07]  /*8910*/  MOV R0, UR5 ;  /* 0x0000000500007c02 */ /* 0x000fce0008000f00 */
.L_x_157:
[----:B-1----:R1:W2:Y:S02]  /*8920*/  SYNCS.PHASECHK.TRANS64.TRYWAIT P0, [R0+URZ], R3 ;  /* 0x00000003000075a7 */ /* 0x0022a400080011ff */
[----:B--2---:R-:W-:Y:S05]  /*8930*/  @!P0 NANOSLEEP.SYNCS 0x989680 ;  /* 0x009896800000895d */ /* 0x004fea0003900000 */
[----:B------:R-:W2:Y:S02]  /*8940*/  @!P0 SYNCS.PHASECHK.TRANS64 P0, [R0+URZ], R3 ;  /* 0x00000003000085a7 */ /* 0x000ea400080010ff */
[----:B--2---:R-:W-:Y:S05]  /*8950*/  @!P0 BRA `(.L_x_157) ;  /* 0xfffffffc00f08947 */ /* 0x004fea000383ffff */
[----:B------:R-:W-:Y:S05]  /*8960*/  BRA `(.L_x_158) ;  /* 0xffffffa400ec7947 */ /* 0x000fea000383ffff */
.L_x_50:
[----:B------:R-:W-:-:S07]  /*8970*/  MOV R0, UR5 ;  /* 0x0000000500007c02 */ /* 0x000fce0008000f00 */
.L_x_159:
[----:B-1----:R1:W2:Y:S02]  /*8980*/  SYNCS.PHASECHK.TRANS64.TRYWAIT P0, [R0+URZ], R3 ;  /* 0x00000003000075a7 */ /* 0x0022a400080011ff */
[----:B--2---:R-:W-:Y:S05]  /*8990*/  @!P0 NANOSLEEP.SYNCS 0x989680 ;  /* 0x009896800000895d */ /* 0x004fea0003900000 */
[----:B------:R-:W2:Y:S02]  /*89a0*/  @!P0 SYNCS.PHASECHK.TRANS64 P0, [R0+URZ], R3 ;  /* 0x00000003000085a7 */ /* 0x000ea400080010ff */
[----:B--2---:R-:W-:Y:S05]  /*89b0*/  @!P0 BRA `(.L_x_159) ;  /* 0xfffffffc00f08947 */ /* 0x004fea000383ffff */
[----:B------:R-:W-:Y:S05]  /*89c0*/  BRA `(.L_x_160) ;  /* 0xffffffa400f87947 */ /* 0x000fea000383ffff */
.L_x_51:
[----:B------:R-:W-:-:S07]  /*89d0*/  MOV R0, UR5 ;  /* 0x0000000500007c02 */ /* 0x000fce0008000f00 */
.L_x_161:
[----:B-1----:R1:W2:Y:S02]  /*89e0*/  SYNCS.PHASECHK.TRANS64.TRYWAIT P0, [R0+URZ], R3 ;  /* 0x00000003000075a7 */ /* 0x0022a400080011ff */
[----:B--2---:R-:W-:Y:S05]  /*89f0*/  @!P0 NANOSLEEP.SYNCS 0x989680 ;  /* 0x009896800000895d */ /* 0x004fea0003900000 */
[----:B------:R-:W2:Y:S02]  /*8a00*/  @!P0 SYNCS.PHASECHK.TRANS64 P0, [R0+URZ], R3 ;  /* 0x00000003000085a7 */ /* 0x000ea400080010ff */
[----:B--2---:R-:W-:Y:S05]  /*8a10*/  @!P0 BRA `(.L_x_161) ;  /* 0xfffffffc00f08947 */ /* 0x004fea000383ffff */
[----:B------:R-:W-:Y:S05]  /*8a20*/  BRA `(.L_x_162) ;  /* 0xffffffa800047947 */ /* 0x000fea000383ffff */
.L_x_52:
[----:B------:R-:W-:-:S07]  /*8a30*/  MOV R0, UR5 ;  /* 0x0000000500007c02 */ /* 0x000fce0008000f00 */
.L_x_163:
[----:B-1----:R1:W2:Y:S02]  /*8a40*/  SYNCS.PHASECHK.TRANS64.TRYWAIT P0, [R0+URZ], R3 ;  /* 0x00000003000075a7 */ /* 0x0022a400080011ff */
[----:B--2---:R-:W-:Y:S05]  /*8a50*/  @!P0 NANOSLEEP.SYNCS 0x989680 ;  /* 0x009896800000895d */ /* 0x004fea0003900000 */
[----:B------:R-:W2:Y:S02]  /*8a60*/  @!P0 SYNCS.PHASECHK.TRANS64 P0, [R0+URZ], R3 ;  /* 0x00000003000085a7 */ /* 0x000ea400080010ff */
[----:B--2---:R-:W-:Y:S05]  /*8a70*/  @!P0 BRA `(.L_x_163) ;  /* 0xfffffffc00f08947 */ /* 0x004fea000383ffff */
[----:B------:R-:W-:Y:S05]  /*8a80*/  BRA `(.L_x_164) ;  /* 0xffffffa800107947 */ /* 0x000fea000383ffff */
.L_x_53:
[----:B------:R-:W-:-:S07]  /*8a90*/  MOV R0, UR5 ;  /* 0x0000000500007c02 */ /* 0x000fce0008000f00 */
.L_x_165:
[----:B-1----:R1:W2:Y:S02]  /*8aa0*/  SYNCS.PHASECHK.TRANS64.TRYWAIT P0, [R0+URZ], R3 ;  /* 0x00000003000075a7 */ /* 0x0022a400080011ff */
[----:B--2---:R-:W-:Y:S05]  /*8ab0*/  @!P0 NANOSLEEP.SYNCS 0x989680 ;  /* 0x009896800000895d */ /* 0x004fea0003900000 */
[----:B------:R-:W2:Y:S02]  /*8ac0*/  @!P0 SYNCS.PHASECHK.TRANS64 P0, [R0+URZ], R3 ;  /* 0x00000003000085a7 */ /* 0x000ea400080010ff */
[----:B--2---:R-:W-:Y:S05]  /*8ad0*/  @!P0 BRA `(.L_x_165) ;  /* 0xfffffffc00f08947 */ /* 0x004fea000383ffff */
[----:B------:R-:W-:Y:S05]  /*8ae0*/  BRA `(.L_x_166) ;  /* 0xffffffa8001c7947 */ /* 0x000fea000383ffff */
.L_x_54:
[----:B------:R-:W-:-:S07]  /*8af0*/  MOV R0, UR5 ;  /* 0x0000000500007c02 */ /* 0x000fce0008000f00 */
.L_x_167:
[----:B-1----:R1:W2:Y:S02]  /*8b00*/  SYNCS.PHASECHK.TRANS64.TRYWAIT P0, [R0+URZ], R3 ;  /* 0x00000003000075a7 */ /* 0x0022a400080011ff */
[----:B--2---:R-:W-:Y:S05]  /*8b10*/  @!P0 NANOSLEEP.SYNCS 0x989680 ;  /* 0x009896800000895d */ /* 0x004fea0003900000 */
[----:B------:R-:W2:Y:S02]  /*8b20*/  @!P0 SYNCS.PHASECHK.TRANS64 P0, [R0+URZ], R3 ;  /* 0x00000003000085a7 */ /* 0x000ea400080010ff */
[----:B--2---:R-:W-:Y:S05]  /*8b30*/  @!P0 BRA `(.L_x_167) ;  /* 0xfffffffc00f08947 */ /* 0x004fea000383ffff */
[----:B------:R-:W-:Y:S05]  /*8b40*/  BRA `(.L_x_168) ;  /* 0xffffffa800287947 */ /* 0x000fea000383ffff */
.L_x_55:
[----:B------:R-:W-:-:S07]  /*8b50*/  MOV R0, UR5 ;  /* 0x0000000500007c02 */ /* 0x000fce0008000f00 */
.L_x_169:
[----:B-1----:R1:W2:Y:S02]  /*8b60*/  SYNCS.PHASECHK.TRANS64.TRYWAIT P0, [R0+URZ], R3 ;  /* 0x00000003000075a7 */ /* 0x0022a400080011ff */
[----:B--2---:R-:W-:Y:S05]  /*8b70*/  @!P0 NANOSLEEP.SYNCS 0x989680 ;  /* 0x009896800000895d */ /* 0x004fea0003900000 */
[----:B------:R-:W2:Y:S02]  /*8b80*/  @!P0 SYNCS.PHASECHK.TRANS64 P0, [R0+URZ], R3 ;  /* 0x00000003000085a7 */ /* 0x000ea400080010ff */
[----:B--2---:R-:W-:Y:S05]  /*8b90*/  @!P0 BRA `(.L_x_169) ;  /* 0xfffffffc00f08947 */ /* 0x004fea000383ffff */
[----:B------:R-:W-:Y:S05]  /*8ba0*/  BRA `(.L_x_170) ;  /* 0xffffffa800347947 */ /* 0x000fea000383ffff */
.L_x_56:
[----:B------:R-:W-:-:S07]  /*8bb0*/  MOV R0, UR5 ;  /* 0x0000000500007c02 */ /* 0x000fce0008000f00 */
.L_x_171:
[----:B-1----:R1:W2:Y:S02]  /*8bc0*/  SYNCS.PHASECHK.TRANS64.TRYWAIT P0, [R0+URZ], R3 ;  /* 0x00000003000075a7 */ /* 0x0022a400080011ff */
[----:B--2---:R-:W-:Y:S05]  /*8bd0*/  @!P0 NANOSLEEP.SYNCS 0x989680 ;  /* 0x009896800000895d */ /* 0x004fea0003900000 */
[----:B------:R-:W2:Y:S02]  /*8be0*/  @!P0 SYNCS.PHASECHK.TRANS64 P0, [R0+URZ], R3 ;  /* 0x00000003000085a7 */ /* 0x000ea400080010ff */
[----:B--2---:R-:W-:Y:S05]  /*8bf0*/  @!P0 BRA `(.L_x_171) ;  /* 0xfffffffc00f08947 */ /* 0x004fea000383ffff */
[----:B------:R-:W-:Y:S05]  /*8c00*/  BRA `(.L_x_172) ;  /* 0xffffffa800407947 */ /* 0x000fea000383ffff */
.L_x_57:
[----:B------:R-:W-:-:S07]  /*8c10*/  MOV R0, UR5 ;  /* 0x0000000500007c02 */ /* 0x000fce0008000f00 */
.L_x_173:
[----:B-1----:R1:W2:Y:S02]  /*8c20*/  SYNCS.PHASECHK.TRANS64.TRYWAIT P0, [R0+URZ], R3 ;  /* 0x00000003000075a7 */ /* 0x0022a400080011ff */
[----:B--2---:R-:W-:Y:S05]  /*8c30*/  @!P0 NANOSLEEP.SYNCS 0x989680 ;  /* 0x009896800000895d */ /* 0x004fea0003900000 */
[----:B------:R-:W2:Y:S02]  /*8c40*/  @!P0 SYNCS.PHASECHK.TRANS64 P0, [R0+URZ], R3 ;  /* 0x00000003000085a7 */ /* 0x000ea400080010ff */
[----:B--2---:R-:W-:Y:S05]  /*8c50*/  @!P0 BRA `(.L_x_173) ;  /* 0xfffffffc00f08947 */ /* 0x004fea000383ffff */
[----:B------:R-:W-:Y:S05]  /*8c60*/  BRA `(.L_x_174) ;  /* 0xffffffa8004c7947 */ /* 0x000fea000383ffff */
.L_x_58:
[----:B------:R-:W-:-:S07]  /*8c70*/  MOV R0, UR5 ;  /* 0x0000000500007c02 */ /* 0x000fce0008000f00 */
.L_x_175:
[----:B-1----:R1:W2:Y:S02]  /*8c80*/  SYNCS.PHASECHK.TRANS64.TRYWAIT P0, [R0+URZ], R3 ;  /* 0x00000003000075a7 */ /* 0x0022a400080011ff */
[----:B--2---:R-:W-:Y:S05]  /*8c90*/  @!P0 NANOSLEEP.SYNCS 0x989680 ;  /* 0x009896800000895d */ /* 0x004fea0003900000 */
[----:B------:R-:W2:Y:S02]  /*8ca0*/  @!P0 SYNCS.PHASECHK.TRANS64 P0, [R0+URZ], R3 ;  /* 0x00000003000085a7 */ /* 0x000ea400080010ff */
[----:B--2---:R-:W-:Y:S05]  /*8cb0*/  @!P0 BRA `(.L_x_175) ;  /* 0xfffffffc00f08947 */ /* 0x004fea000383ffff */
[----:B------:R-:W-:Y:S05]  /*8cc0*/  BRA `(.L_x_176) ;  /* 0xffffffa800587947 */ /* 0x000fea000383ffff */
.L_x_59:
[----:B------:R-:W-:-:S07]  /*8cd0*/  MOV R0, UR5 ;  /* 0x0000000500007c02 */ /* 0x000fce0008000f00 */
.L_x_177:
[----:B-1----:R1:W2:Y:S02]  /*8ce0*/  SYNCS.PHASECHK.TRANS64.TRYWAIT P0, [R0+URZ], R3 ;  /* 0x00000003000075a7 */ /* 0x0022a400080011ff */
[----:B--2---:R-:W-:Y:S05]  /*8cf0*/  @!P0 NANOSLEEP.SYNCS 0x989680 ;  /* 0x009896800000895d */ /* 0x004fea0003900000 */
[----:B------:R-:W2:Y:S02]  /*8d00*/  @!P0 SYNCS.PHASECHK.TRANS64 P0, [R0+URZ], R3 ;  /* 0x00000003000085a7 */ /* 0x000ea400080010ff */
[----:B--2---:R-:W-:Y:S05]  /*8d10*/  @!P0 BRA `(.L_x_177) ;  /* 0xfffffffc00f08947 */ /* 0x004fea000383ffff */
[----:B------:R-:W-:Y:S05]  /*8d20*/  BRA `(.L_x_178) ;  /* 0xffffffa800647947 */ /* 0x000fea000383ffff */
.L_x_60:
[----:B------:R-:W-:-:S07]  /*8d30*/  MOV R0, UR5 ;  /* 0x0000000500007c02 */ /* 0x000fce0008000f00 */
.L_x_179:
[----:B-1----:R1:W2:Y:S02]  /*8d40*/  SYNCS.PHASECHK.TRANS64.TRYWAIT P0, [R0+URZ], R3 ;  /* 0x00000003000075a7 */ /* 0x0022a400080011ff */
[----:B--2---:R-:W-:Y:S05]  /*8d50*/  @!P0 NANOSLEEP.SYNCS 0x989680 ;  /* 0x009896800000895d */ /* 0x004fea0003900000 */
[----:B------:R-:W2:Y:S02]  /*8d60*/  @!P0 SYNCS.PHASECHK.TRANS64 P0, [R0+URZ], R3 ;  /* 0x00000003000085a7 */ /* 0x000ea400080010ff */
[----:B--2---:R-:W-:Y:S05]  /*8d70*/  @!P0 BRA `(.L_x_179) ;  /* 0xfffffffc00f08947 */ /* 0x004fea000383ffff */
[----:B------:R-:W-:Y:S05]  /*8d80*/  BRA `(.L_x_180) ;  /* 0xffffffa800707947 */ /* 0x000fea000383ffff */
.L_x_61:
[----:B------:R-:W-:-:S07]  /*8d90*/  MOV R0, UR5 ;  /* 0x0000000500007c02 */ /* 0x000fce0008000f00 */
.L_x_181:
[----:B-1----:R1:W2:Y:S02]  /*8da0*/  SYNCS.PHASECHK.TRANS64.TRYWAIT P0, [R0+URZ], R3 ;  /* 0x00000003000075a7 */ /* 0x0022a400080011ff */
[----:B--2---:R-:W-:Y:S05]  /*8db0*/  @!P0 NANOSLEEP.SYNCS 0x989680 ;  /* 0x009896800000895d */ /* 0x004fea0003900000 */
[----:B------:R-:W2:Y:S02]  /*8dc0*/  @!P0 SYNCS.PHASECHK.TRANS64 P0, [R0+URZ], R3 ;  /* 0x00000003000085a7 */ /* 0x000ea400080010ff */
[----:B--2---:R-:W-:Y:S05]  /*8dd0*/  @!P0 BRA `(.L_x_181) ;  /* 0xfffffffc00f08947 */ /* 0x004fea000383ffff */
[----:B------:R-:W-:Y:S05]  /*8de0*/  BRA `(.L_x_182) ;  /* 0xffffffa8007c7947 */ /* 0x000fea000383ffff */
.L_x_62:
[----:B------:R-:W-:-:S07]  /*8df0*/  MOV R0, UR5 ;  /* 0x0000000500007c02 */ /* 0x000fce0008000f00 */
.L_x_183:
[----:B-1----:R1:W2:Y:S02]  /*8e00*/  SYNCS.PHASECHK.TRANS64.TRYWAIT P0, [R0+URZ], R3 ;  /* 0x00000003000075a7 */ /* 0x0022a400080011ff */
[----:B--2---:R-:W-:Y:S05]  /*8e10*/  @!P0 NANOSLEEP.SYNCS 0x989680 ;  /* 0x009896800000895d */ /* 0x004fea0003900000 */
[----:B------:R-:W2:Y:S02]  /*8e20*/  @!P0 SYNCS.PHASECHK.TRANS64 P0, [R0+URZ], R3 ;  /* 0x00000003000085a7 */ /* 0x000ea400080010ff */
[----:B--2---:R-:W-:Y:S05]  /*8e30*/  @!P0 BRA `(.L_x_183) ;  /* 0xfffffffc00f08947 */ /* 0x004fea000383ffff */
[----:B------:R-:W-:Y:S05]  /*8e40*/  BRA `(.L_x_184) ;  /* 0xffffffa800887947 */ /* 0x000fea000383ffff */
.L_x_63:
[----:B------:R-:W-:-:S07]  /*8e50*/  MOV R0, UR5 ;  /* 0x0000000500007c02 */ /* 0x000fce0008000f00 */
.L_x_185:
[----:B-1----:R1:W2:Y:S02]  /*8e60*/  SYNCS.PHASECHK.TRANS64.TRYWAIT P0, [R0+URZ], R3 ;  /* 0x00000003000075a7 */ /* 0x0022a400080011ff */
[----:B--2---:R-:W-:Y:S05]  /*8e70*/  @!P0 NANOSLEEP.SYNCS 0x989680 ;  /* 0x009896800000895d */ /* 0x004fea0003900000 */
[----:B------:R-:W2:Y:S02]  /*8e80*/  @!P0 SYNCS.PHASECHK.TRANS64 P0, [R0+URZ], R3 ;  /* 0x00000003000085a7 */ /* 0x000ea400080010ff */
[----:B--2---:R-:W-:Y:S05]  /*8e90*/  @!P0 BRA `(.L_x_185) ;  /* 0xfffffffc00f08947 */ /* 0x004fea000383ffff */
[----:B------:R-:W-:Y:S05]  /*8ea0*/  BRA `(.L_x_186) ;  /* 0xffffffa800947947 */ /* 0x000fea000383ffff */
.L_x_64:
[----:B------:R-:W-:-:S07]  /*8eb0*/  MOV R0, UR5 ;  /* 0x0000000500007c02 */ /* 0x000fce0008000f00 */
.L_x_187:
[----:B-1----:R1:W2:Y:S02]  /*8ec0*/  SYNCS.PHASECHK.TRANS64.TRYWAIT P0, [R0+URZ], R3 ;  /* 0x00000003000075a7 */ /* 0x0022a400080011ff */
[----:B--2---:R-:W-:Y:S05]  /*8ed0*/  @!P0 NANOSLEEP.SYNCS 0x989680 ;  /* 0x009896800000895d */ /* 0x004fea0003900000 */
[----:B------:R-:W2:Y:S02]  /*8ee0*/  @!P0 SYNCS.PHASECHK.TRANS64 P0, [R0+URZ], R3 ;  /* 0x00000003000085a7 */ /* 0x000ea400080010ff */
[----:B--2---:R-:W-:Y:S05]  /*8ef0*/  @!P0 BRA `(.L_x_187) ;  /* 0xfffffffc00f08947 */ /* 0x004fea000383ffff */
[----:B------:R-:W-:Y:S05]  /*8f00*/  BRA `(.L_x_188) ;  /* 0xffffffa800a07947 */ /* 0x000fea000383ffff */
.L_x_65:
[----:B------:R-:W-:-:S07]  /*8f10*/  MOV R0, UR5 ;  /* 0x0000000500007c02 */ /* 0x000fce0008000f00 */
.L_x_189:
[----:B-1----:R1:W2:Y:S02]  /*8f20*/  SYNCS.PHASECHK.TRANS64.TRYWAIT P0, [R0+URZ], R3 ;  /* 0x00000003000075a7 */ /* 0x0022a400080011ff */
[----:B--2---:R-:W-:Y:S05]  /*8f30*/  @!P0 NANOSLEEP.SYNCS 0x989680 ;  /* 0x009896800000895d */ /* 0x004fea0003900000 */
[----:B------:R-:W2:Y:S02]  /*8f40*/  @!P0 SYNCS.PHASECHK.TRANS64 P0, [R0+URZ], R3 ;  /* 0x00000003000085a7 */ /* 0x000ea400080010ff */
[----:B--2---:R-:W-:Y:S05]  /*8f50*/  @!P0 BRA `(.L_x_189) ;  /* 0xfffffffc00f08947 */ /* 0x004fea000383ffff */
[----:B------:R-:W-:Y:S05]  /*8f60*/  BRA `(.L_x_190) ;  /* 0xffffffa800ac7947 */ /* 0x000fea000383ffff */
.L_x_68:
[----:B------:R-:W-:-:S07]  /*8f70*/  MOV R4, UR4 ;  /* 0x0000000400047c02 */ /* 0x000fce0008000f00 */
.L_x_191:
[----:B--2---:R2:W3:Y:S02]  /*8f80*/  SYNCS.PHASECHK.TRANS64.TRYWAIT P1, [R4+URZ+0x1e8], R6 ;  /* 0x0001e806040075a7 */ /* 0x0044e400080211ff */
[----:B---3--:R-:W-:Y:S05]  /*8f90*/  @!P1 NANOSLEEP.SYNCS 0x989680 ;  /* 0x009896800000995d */ /* 0x008fea0003900000 */
[----:B------:R-:W3:Y:S02]  /*8fa0*/  @!P1 SYNCS.PHASECHK.TRANS64 P1, [R4+URZ+0x1e8], R6 ;  /* 0x0001e806040095a7 */ /* 0x000ee400080210ff */
[----:B---3--:R-:W-:Y:S05]  /*8fb0*/  @!P1 BRA `(.L_x_191) ;  /* 0xfffffffc00f09947 */ /* 0x008fea000383ffff */
[----:B------:R-:W-:Y:S05]  /*8fc0*/  BRA `(.L_x_192) ;  /* 0xffffffac00187947 */ /* 0x000fea000383ffff */
.L_x_69:
[----:B--2---:R-:W-:-:S07]  /*8fd0*/  MOV R4, UR4 ;  /* 0x0000000400047c02 */ /* 0x004fce0008000f00 */
.L_x_193:
[----:B--2---:R2:W3:Y:S02]  /*8fe0*/  SYNCS.PHASECHK.TRANS64.TRYWAIT P1, [R4+URZ+0x1e0], R5 ;  /* 0x0001e005040075a7 */ /* 0x0044e400080211ff */
[----:B---3--:R-:W-:Y:S05]  /*8ff0*/  @!P1 NANOSLEEP.SYNCS 0x989680 ;  /* 0x009896800000995d */ /* 0x008fea0003900000 */
[----:B------:R-:W3:Y:S02]  /*9000*/  @!P1 SYNCS.PHASECHK.TRANS64 P1, [R4+URZ+0x1e0], R5 ;  /* 0x0001e005040095a7 */ /* 0x000ee400080210ff */
[----:B---3--:R-:W-:Y:S05]  /*9010*/  @!P1 BRA `(.L_x_193) ;  /* 0xfffffffc00f09947 */ /* 0x008fea000383ffff */
[----:B------:R-:W-:Y:S05]  /*9020*/  BRA `(.L_x_194) ;  /* 0xffffffac00207947 */ /* 0x000fea000383ffff */
.L_x_77:
[----:B------:R-:W-:-:S07]  /*9030*/  MOV R0, UR18 ;  /* 0x0000001200007c02 */ /* 0x000fce0008000f00 */
.L_x_195:
[----:B--2---:R2:W3:Y:S02]  /*9040*/  SYNCS.PHASECHK.TRANS64.TRYWAIT P0, [R0+URZ+0x1e0], R4 ;  /* 0x0001e004000075a7 */ /* 0x0044e400080011ff */
[----:B---3--:R-:W-:Y:S05]  /*9050*/  @!P0 NANOSLEEP.SYNCS 0x989680 ;  /* 0x009896800000895d */ /* 0x008fea0003900000 */
[----:B------:R-:W3:Y:S02]  /*9060*/  @!P0 SYNCS.PHASECHK.TRANS64 P0, [R0+URZ+0x1e0], R4 ;  /* 0x0001e004000085a7 */ /* 0x000ee400080010ff */
[----:B---3--:R-:W-:Y:S05]  /*9070*/  @!P0 BRA `(.L_x_195) ;  /* 0xfffffffc00f08947 */ /* 0x008fea000383ffff */
[----:B------:R-:W-:Y:S05]  /*9080*/  BRA `(.L_x_196) ;  /* 0xffffffb000a07947 */ /* 0x000fea000383ffff */
.L_x_78:
[----:B------:R-:W-:-:S07]  /*9090*/  MOV R4, UR23 ;  /* 0x0000001700047c02 */ /* 0x000fce0008000f00 */
.L_x_197:
[----:B--2---:R2:W3:Y:S02]  /*90a0*/  SYNCS.PHASECHK.TRANS64.TRYWAIT P0, [R4+URZ+0x200], R0 ;  /* 0x00020000040075a7 */ /* 0x0044e400080011ff */
[----:B---3--:R-:W-:Y:S05]  /*90b0*/  @!P0 NANOSLEEP.SYNCS 0x989680 ;  /* 0x009896800000895d */ /* 0x008fea0003900000 */
[----:B------:R-:W3:Y:S02]  /*90c0*/  @!P0 SYNCS.PHASECHK.TRANS64 P0, [R4+URZ+0x200], R0 ;  /* 0x00020000040085a7 */ /* 0x000ee400080010ff */
[----:B---3--:R-:W-:Y:S05]  /*90d0*/  @!P0 BRA `(.L_x_197) ;  /* 0xfffffffc00f08947 */ /* 0x008fea000383ffff */
[----:B------:R-:W-:Y:S05]  /*90e0*/  BRA `(.L_x_198) ;  /* 0xffffffb000bc7947 */ /* 0x000fea000383ffff */
.L_x_81:
[----:B--2---:R-:W-:Y:S07]  /*90f0*/  MOV R0, UR16 ;  /* 0x0000001000007c02 */ /* 0x004fee0008000f00 */
.L_x_199:
[----:B--2---:R2:W3:Y:S02]  /*9100*/  SYNCS.PHASECHK.TRANS64.TRYWAIT P0, [R0+URZ], R5 ;  /* 0x00000005000075a7 */ /* 0x0044e400080011ff */
[----:B---3--:R-:W-:Y:S05]  /*9110*/  @!P0 NANOSLEEP.SYNCS 0x989680 ;  /* 0x009896800000895d */ /* 0x008fea0003900000 */
[----:B------:R-:W3:Y:S02]  /*9120*/  @!P0 SYNCS.PHASECHK.TRANS64 P0, [R0+URZ], R5 ;  /* 0x00000005000085a7 */ /* 0x000ee400080010ff */
[----:B---3--:R-:W-:Y:S05]  /*9130*/  @!P0 BRA `(.L_x_199) ;  /* 0xfffffffc00f08947 */ /* 0x008fea000383ffff */
[----:B------:R-:W-:Y:S05]  /*9140*/  BRA `(.L_x_80) ;  /* 0xffffffb000e07947 */ /* 0x000fea000383ffff */
.L_x_84:
[----:B------:R-:W-:-:S07]  /*9150*/  MOV R0, UR4 ;  /* 0x0000000400007c02 */ /* 0x000fce0008000f00 */
.L_x_200:
[----:B--2---:R2:W4:Y:S02]  /*9160*/  SYNCS.PHASECHK.TRANS64.TRYWAIT P0, [R0+URZ], R3 ;  /* 0x00000003000075a7 */ /* 0x00452400080011ff */
[----:B----4-:R-:W-:Y:S05]  /*9170*/  @!P0 NANOSLEEP.SYNCS 0x989680 ;  /* 0x009896800000895d */ /* 0x010fea0003900000 */
[----:B------:R-:W4:Y:S02]  /*9180*/  @!P0 SYNCS.PHASECHK.TRANS64 P0, [R0+URZ], R3 ;  /* 0x00000003000085a7 */ /* 0x000f2400080010ff */
[----:B----4-:R-:W-:Y:S05]  /*9190*/  @!P0 BRA `(.L_x_200) ;  /* 0xfffffffc00f08947 */ /* 0x010fea000383ffff */
[----:B------:R-:W-:Y:S05]  /*91a0*/  BRA `(.L_x_201) ;  /* 0xffffffb400ac7947 */ /* 0x000fea000383ffff */
.L_x_85:
[----:B------:R-:W-:-:S07]  /*91b0*/  MOV R0, UR4 ;  /* 0x0000000400007c02 */ /* 0x000fce0008000f00 */
.L_x_202:
[----:B--2---:R2:W3:Y:S02]  /*91c0*/  SYNCS.PHASECHK.TRANS64.TRYWAIT P0, [R0+URZ], R3 ;  /* 0x00000003000075a7 */ /* 0x0044e400080011ff */
[----:B---3--:R-:W-:Y:S05]  /*91d0*/  @!P0 NANOSLEEP.SYNCS 0x989680 ;  /* 0x009896800000895d */ /* 0x008fea0003900000 */
[----:B------:R-:W3:Y:S02]  /*91e0*/  @!P0 SYNCS.PHASECHK.TRANS64 P0, [R0+URZ], R3 ;  /* 0x00000003000085a7 */ /* 0x000ee400080010ff */
[----:B---3--:R-:W-:Y:S05]  /*91f0*/  @!P0 BRA `(.L_x_202) ;  /* 0xfffffffc00f08947 */ /* 0x008fea000383ffff */
[----:B------:R-:W-:Y:S05]  /*9200*/  BRA `(.L_x_203) ;  /* 0xffffffb400b87947 */ /* 0x000fea000383ffff */
.L_x_90:
[----:B------:R-:W-:Y:S07]  /*9210*/  MOV R0, UR24 ;  /* 0x0000001800007c02 */ /* 0x000fee0008000f00 */
.L_x_204:
[----:B--2---:R2:W4:Y:S02]  /*9220*/  SYNCS.PHASECHK.TRANS64.TRYWAIT P0, [R0+URZ+0x1e0], R2 ;  /* 0x0001e002000075a7 */ /* 0x00452400080011ff */
[----:B----4-:R-:W-:Y:S05]  /*9230*/  @!P0 NANOSLEEP.SYNCS 0x989680 ;  /* 0x009896800000895d */ /* 0x010fea0003900000 */
[----:B------:R-:W4:Y:S02]  /*9240*/  @!P0 SYNCS.PHASECHK.TRANS64 P0, [R0+URZ+0x1e0], R2 ;  /* 0x0001e002000085a7 */ /* 0x000f2400080010ff */
[----:B----4-:R-:W-:Y:S05]  /*9250*/  @!P0 BRA `(.L_x_204) ;  /* 0xfffffffc00f08947 */ /* 0x010fea000383ffff */
[----:B------:R-:W-:Y:S05]  /*9260*/  BRA `(.L_x_205) ;  /* 0xffffffb800ec7947 */ /* 0x000fea000383ffff */
.L_x_93:
[----:B------:R-:W-:Y:S07]  /*9270*/  MOV R0, UR24 ;  /* 0x0000001800007c02 */ /* 0x000fee0008000f00 */
.L_x_206:
[----:B-1----:R1:W2:Y:S02]  /*9280*/  SYNCS.PHASECHK.TRANS64.TRYWAIT P2, [R0+URZ+0x1d8], R2 ;  /* 0x0001d802000075a7 */ /* 0x0022a400080411ff */
[----:B--2---:R-:W-:Y:S05]  /*9290*/  @!P2 NANOSLEEP.SYNCS 0x989680 ;  /* 0x009896800000a95d */ /* 0x004fea0003900000 */
[----:B------:R-:W2:Y:S02]  /*92a0*/  @!P2 SYNCS.PHASECHK.TRANS64 P2, [R0+URZ+0x1d8], R2 ;  /* 0x0001d8020000a5a7 */ /* 0x000ea400080410ff */
[----:B--2---:R-:W-:Y:S05]  /*92b0*/  @!P2 BRA `(.L_x_206) ;  /* 0xfffffffc00f0a947 */ /* 0x004fea000383ffff */
[----:B------:R-:W-:Y:S05]  /*92c0*/  BRA `(.L_x_92) ;  /* 0xffffffc0004c7947 */ /* 0x000fea000383ffff */
.L_x_96:
[----:B------:R-:W-:Y:S07]  /*92d0*/  MOV R0, UR4 ;  /* 0x0000000400007c02 */ /* 0x000fee0008000f00 */
.L_x_207:
[----:B-1----:R1:W2:Y:S02]  /*92e0*/  SYNCS.PHASECHK.TRANS64.TRYWAIT P1, [R0+URZ+0x1b8], R2 ;  /* 0x0001b802000075a7 */ /* 0x0022a400080211ff */
[----:B--2---:R-:W-:Y:S05]  /*92f0*/  @!P1 NANOSLEEP.SYNCS 0x989680 ;  /* 0x009896800000995d */ /* 0x004fea0003900000 */
[----:B------:R-:W2:Y:S02]  /*9300*/  @!P1 SYNCS.PHASECHK.TRANS64 P1, [R0+URZ+0x1b8], R2 ;  /* 0x0001b802000095a7 */ /* 0x000ea400080210ff */
[----:B--2---:R-:W-:Y:S05]  /*9310*/  @!P1 BRA `(.L_x_207) ;  /* 0xfffffffc00f09947 */ /* 0x004fea000383ffff */
[----:B------:R-:W-:Y:S05]  /*9320*/  BRA `(.L_x_208) ;  /* 0xffffffc000e47947 */ /* 0x000fea000383ffff */
.L_x_97:
[----:B------:R-:W-:Y:S07]  /*9330*/  MOV R0, UR5 ;  /* 0x0000000500007c02 */ /* 0x000fee0008000f00 */
.L_x_209:
[----:B-1----:R1:W2:Y:S02]  /*9340*/  SYNCS.PHASECHK.TRANS64.TRYWAIT P0, [R0+URZ+0x1b8], R2 ;  /* 0x0001b802000075a7 */ /* 0x0022a400080011ff */
[----:B--2---:R-:W-:Y:S05]  /*9350*/  @!P0 NANOSLEEP.SYNCS 0x989680 ;  /* 0x009896800000895d */ /* 0x004fea0003900000 */
[----:B------:R-:W2:Y:S02]  /*9360*/  @!P0 SYNCS.PHASECHK.TRANS64 P0, [R0+URZ+0x1b8], R2 ;  /* 0x0001b802000085a7 */ /* 0x000ea400080010ff */
[----:B--2---:R-:W-:Y:S05]  /*9370*/  @!P0 BRA `(.L_x_209) ;  /* 0xfffffffc00f08947 */ /* 0x004fea000383ffff */
[----:B------:R-:W-:Y:S05]  /*9380*/  BRA `(.L_x_210) ;  /* 0xffffffc4004c7947 */ /* 0x000fea000383ffff */
.L_x_99:
[----:B------:R-:W-:-:S07]  /*9390*/  MOV R0, UR4 ;  /* 0x0000000400007c02 */ /* 0x000fce0008000f00 */
.L_x_211:
[----:B-1----:R1:W3:Y:S02]  /*93a0*/  SYNCS.PHASECHK.TRANS64.TRYWAIT P0, [R0+URZ], R2 ;  /* 0x00000002000075a7 */ /* 0x0022e400080011ff */
[----:B---3--:R-:W-:Y:S05]  /*93b0*/  @!P0 NANOSLEEP.SYNCS 0x989680 ;  /* 0x009896800000895d */ /* 0x008fea0003900000 */
[----:B------:R-:W3:Y:S02]  /*93c0*/  @!P0 SYNCS.PHASECHK.TRANS64 P0, [R0+URZ], R2 ;  /* 0x00000002000085a7 */ /* 0x000ee400080010ff */
[----:B---3--:R-:W-:Y:S05]  /*93d0*/  @!P0 BRA `(.L_x_211) ;  /* 0xfffffffc00f08947 */ /* 0x008fea000383ffff */
[----:B------:R-:W-:Y:S05]  /*93e0*/  BRA `(.L_x_212) ;  /* 0xffffffc400d07947 */ /* 0x000fea000383ffff */
.L_x_100:
[----:B------:R-:W-:-:S07]  /*93f0*/  MOV R0, UR5 ;  /* 0x0000000500007c02 */ /* 0x000fce0008000f00 */
.L_x_213:
[----:B-1----:R1:W2:Y:S02]  /*9400*/  SYNCS.PHASECHK.TRANS64.TRYWAIT P0, [R0+URZ], R2 ;  /* 0x00000002000075a7 */ /* 0x0022a400080011ff */
[----:B--2---:R-:W-:Y:S05]  /*9410*/  @!P0 NANOSLEEP.SYNCS 0x989680 ;  /* 0x009896800000895d */ /* 0x004fea0003900000 */
[----:B------:R-:W2:Y:S02]  /*9420*/  @!P0 SYNCS.PHASECHK.TRANS64 P0, [R0+URZ], R2 ;  /* 0x00000002000085a7 */ /* 0x000ea400080010ff */
[----:B--2---:R-:W-:Y:S05]  /*9430*/  @!P0 BRA `(.L_x_213) ;  /* 0xfffffffc00f08947 */ /* 0x004fea000383ffff */
[----:B------:R-:W-:Y:S05]  /*9440*/  BRA `(.L_x_214) ;  /* 0xffffffc400dc7947 */ /* 0x000fea000383ffff */
.L_x_102:
[----:B------:R-:W-:Y:S07]  /*9450*/  MOV R0, UR48 ;  /* 0x0000003000007c02 */ /* 0x000fee0008000f00 */
.L_x_215:
[----:B-1----:R1:W2:Y:S02]  /*9460*/  SYNCS.PHASECHK.TRANS64.TRYWAIT P0, [R0+URZ+0x1e0], R2 ;  /* 0x0001e002000075a7 */ /* 0x0022a400080011ff */
[----:B--2---:R-:W-:Y:S05]  /*9470*/  @!P0 NANOSLEEP.SYNCS 0x989680 ;  /* 0x009896800000895d */ /* 0x004fea0003900000 */
[----:B------:R-:W2:Y:S02]  /*9480*/  @!P0 SYNCS.PHASECHK.TRANS64 P0, [R0+URZ+0x1e0], R2 ;  /* 0x0001e002000085a7 */ /* 0x000ea400080010ff */
[----:B--2---:R-:W-:Y:S05]  /*9490*/  @!P0 BRA `(.L_x_215) ;  /* 0xfffffffc00f08947 */ /* 0x004fea000383ffff */
[----:B------:R-:W-:Y:S05]  /*94a0*/  BRA `(.L_x_216) ;  /* 0xffffffc800d47947 */ /* 0x000fea000383ffff */
.L_x_112:
[----:B-1----:R1:W3:Y:S02]  /*94b0*/  SYNCS.PHASECHK.TRANS64.TRYWAIT P1, [R0+URZ+0x1a0], R4 ;  /* 0x0001a004000075a7 */ /* 0x0022e400080211ff */
[----:B---3--:R-:W-:Y:S05]  /*94c0*/  @!P1 NANOSLEEP.SYNCS 0x989680 ;  /* 0x009896800000995d */ /* 0x008fea0003900000 */
[----:B------:R-:W3:Y:S02]  /*94d0*/  @!P1 SYNCS.PHASECHK.TRANS64 P1, [R0+URZ+0x1a0], R4 ;  /* 0x0001a004000095a7 */ /* 0x000ee400080210ff */
[----:B---3--:R-:W-:Y:S05]  /*94e0*/  @!P1 BRA `(.L_x_112) ;  /* 0xfffffffc00f09947 */ /* 0x008fea000383ffff */
[----:B------:R-:W-:Y:S05]  /*94f0*/  BRA `(.L_x_111) ;  /* 0xffffffd800807947 */ /* 0x000fea000383ffff */
.L_x_114:
[----:B---3--:R3:W4:Y:S02]  /*9500*/  SYNCS.PHASECHK.TRANS64.TRYWAIT P0, [R27+URZ+0x1f0], R3 ;  /* 0x0001f0031b0075a7 */ /* 0x00872400080011ff */
[----:B----4-:R-:W-:Y:S05]  /*9510*/  @!P0 NANOSLEEP.SYNCS 0x989680 ;  /* 0x009896800000895d */ /* 0x010fea0003900000 */
[----:B------:R-:W4:Y:S02]  /*9520*/  @!P0 SYNCS.PHASECHK.TRANS64 P0, [R27+URZ+0x1f0], R3 ;  /* 0x0001f0031b0085a7 */ /* 0x000f2400080010ff */
[----:B----4-:R-:W-:Y:S05]  /*9530*/  @!P0 BRA `(.L_x_114) ;  /* 0xfffffffc00f08947 */ /* 0x010fea000383ffff */
[----:B------:R-:W-:Y:S05]  /*9540*/  BRA `(.L_x_113) ;  /* 0xffffffd800d07947 */ /* 0x000fea000383ffff */
.L_x_125:
[----:B-1----:R1:W2:Y:S02]  /*9550*/  SYNCS.PHASECHK.TRANS64.TRYWAIT P0, [R3+URZ+0x1a0], R65 ;  /* 0x0001a041030075a7 */ /* 0x0022a400080011ff */
[----:B--2---:R-:W-:Y:S05]  /*9560*/  @!P0 NANOSLEEP.SYNCS 0x989680 ;  /* 0x009896800000895d */ /* 0x004fea0003900000 */
[----:B------:R-:W2:Y:S02]  /*9570*/  @!P0 SYNCS.PHASECHK.TRANS64 P0, [R3+URZ+0x1a0], R65 ;  /* 0x0001a041030085a7 */ /* 0x000ea400080010ff */
[----:B--2---:R-:W-:Y:S05]  /*9580*/  @!P0 BRA `(.L_x_125) ;  /* 0xfffffffc00f08947 */ /* 0x004fea000383ffff */
[----:B------:R-:W-:Y:S05]  /*9590*/  BRA `(.L_x_124) ;  /* 0xffffffe000ec7947 */ /* 0x000fea000383ffff */
        .weak           $__internal_0_$__cuda_sm10x_tcgen05_guardrail_trap_col_being_dealloced_not_returned_by_alloc
        .type           $__internal_0_$__cuda_sm10x_tcgen05_guardrail_trap_col_being_dealloced_not_returned_by_alloc,@function
        .size           $__internal_0_$__cuda_sm10x_tcgen05_guardrail_trap_col_being_dealloced_not_returned_by_alloc,($__internal_1_$__cuda_sm10x_tcgen05_guardrail_trap_phase_invalid_during_alloc - $__internal_0_$__cuda_sm10x_tcgen05_guardrail_trap_col_being_dealloced_not_returned_by_alloc)
$__internal_0_$__cuda_sm10x_tcgen05_guardrail_trap_col_being_dealloced_not_returned_by_alloc:
[----:B------:R-:W-:Y:S05]  /*95a0*/  BPT.TRAP 0x1 ;  /* 0x000000040000795c */ /* 0x000fea0000300000 */
[----:B------:R-:W-:-:S04]  /*95b0*/  MOV R3, 0x0 ;  /* 0x0000000000037802 */ /* 0x000fc80000000f00 */
[----:B------:R-:W-:Y:S05]  /*95c0*/  RET.REL.NODEC R2 `(_ZN7cutlass13device_kernelINS_4conv6kernel13ConvUniversalINS1_16ConvProblemShapeILNS1_8OperatorE0ELi2EEENS1_10collective14CollectiveConvINS1_47MainloopSm100TmaUmmaWarpSpecializedImplicitGemmILS5_0ELi26ELi2ELi1ELi2EN4cute5tupleIJNSA_1CILi2EEENSC_ILi1EEESE_EEEEENSB_IJNSC_ILi64EEESH_NSB_IJNSC_ILi32EEEEEEEEENS_6half_tESL_NSA_8TiledMMAINSA_8MMA_AtomIJNSA_20SM100_MMA_F16BF16_SSISL_SL_fLi64ELi64ELNSA_4UMMA5MajorE0ELSQ_0ELNSP_7ScaleInE0ELSR_0EEEEEENSA_6LayoutINSB_IJSE_SE_SE_EEENSB_IJNSC_ILi0EEESW_SW_EEEEENSB_IJNSA_10UnderscoreESZ_SZ_EEEEENS7_6detail27Sm100ImplicitGemmTileTraitsINSA_20SM90_TMA_LOAD_IM2COLENSA_14ComposedLayoutINSA_7SwizzleILi2ELi4ELi3EEENSA_18smem_ptr_flag_bitsILi16EEENSU_INSB_IJNSC_ILi8EEESI_EEENSB_IJSI_SE_EEEEEEEvEENS13_INSA_23SM90_TMA_LOAD_MULTICASTES1E_vEEEENS_8epilogue10collective18CollectiveEpilogueINS1J_23Sm100TmaWarpSpecializedILi3ELi2ELi16ELb1ELb0EEEJSK_NSB_IJNSU_ISH_SE_EENSU_ISI_SE_EEEEESL_NSB_IJNSB_IJlllEEESE_SW_EEESL_S1S_NS1J_6fusion15FusionCallbacksIS1N_NS1T_17LinearCombinationISL_fSL_fLNS_15FloatRoundStyleE2EEESK_S1Q_JEEENSA_5SM1004TMEM4LOAD26SM100_TMEM_LOAD_16dp256b4xES14_S1E_NSA_17SM75_U32x4_LDSM_NENSA_21SM90_TMA_STORE_IM2COLES1E_NSA_17SM90_U32x4_STSM_NENSA_39AutoVectorizingCopyWithAssumedAlignmentILi128EEEEEEvvEEEEvNT_6ParamsE) ;  /* 0xffffff68028c7950 */ /* 0x000fea0003c3ffff */
        .weak           $__internal_1_$__cuda_sm10x_tcgen05_guardrail_trap_phase_invalid_during_alloc
        .type           $__internal_1_$__cuda_sm10x_tcgen05_guardrail_trap_phase_invalid_during_alloc,@function
        .size           $__internal_1_$__cuda_sm10x_tcgen05_guardrail_trap_phase_invalid_during_alloc,($__internal_2_$__cuda_sm10x_tcgen05_guardrail_trap_unallocated_columns_being_dealloced - $__internal_1_$__cuda_sm10x_tcgen05_guardrail_trap_phase_invalid_during_alloc)
$__internal_1_$__cuda_sm10x_tcgen05_guardrail_trap_phase_invalid_during_alloc:
[----:B------:R-:W-:Y:S05]  /*95d0*/  BPT.TRAP 0x1 ;  /* 0x000000040000795c */ /* 0x000fea0000300000 */
[----:B------:R-:W-:-:S04]  /*95e0*/  HFMA2 R3, -RZ, RZ, 0, 0 ;  /* 0x00000000ff037431 */ /* 0x000fc800000001ff */
[----:B------:R-:W-:Y:S05]  /*95f0*/  RET.REL.NODEC R2 `(_ZN7cutlass13device_kernelINS_4conv6kernel13ConvUniversalINS1_16ConvProblemShapeILNS1_8OperatorE0ELi2EEENS1_10collective14CollectiveConvINS1_47MainloopSm100TmaUmmaWarpSpecializedImplicitGemmILS5_0ELi26ELi2ELi1ELi2EN4cute5tupleIJNSA_1CILi2EEENSC_ILi1EEESE_EEEEENSB_IJNSC_ILi64EEESH_NSB_IJNSC_ILi32EEEEEEEEENS_6half_tESL_NSA_8TiledMMAINSA_8MMA_AtomIJNSA_20SM100_MMA_F16BF16_SSISL_SL_fLi64ELi64ELNSA_4UMMA5MajorE0ELSQ_0ELNSP_7ScaleInE0ELSR_0EEEEEENSA_6LayoutINSB_IJSE_SE_SE_EEENSB_IJNSC_ILi0EEESW_SW_EEEEENSB_IJNSA_10UnderscoreESZ_SZ_EEEEENS7_6detail27Sm100ImplicitGemmTileTraitsINSA_20SM90_TMA_LOAD_IM2COLENSA_14ComposedLayoutINSA_7SwizzleILi2ELi4ELi3EEENSA_18smem_ptr_flag_bitsILi16EEENSU_INSB_IJNSC_ILi8EEESI_EEENSB_IJSI_SE_EEEEEEEvEENS13_INSA_23SM90_TMA_LOAD_MULTICASTES1E_vEEEENS_8epilogue10collective18CollectiveEpilogueINS1J_23Sm100TmaWarpSpecializedILi3ELi2ELi16ELb1ELb0EEEJSK_NSB_IJNSU_ISH_SE_EENSU_ISI_SE_EEEEESL_NSB_IJNSB_IJlllEEESE_SW_EEESL_S1S_NS1J_6fusion15FusionCallbacksIS1N_NS1T_17LinearCombinationISL_fSL_fLNS_15FloatRoundStyleE2EEESK_S1Q_JEEENSA_5SM1004TMEM4LOAD26SM100_TMEM_LOAD_16dp256b4xES14_S1E_NSA_17SM75_U32x4_LDSM_NENSA_21SM90_TMA_STORE_IM2COLES1E_NSA_17SM90_U32x4_STSM_NENSA_39AutoVectorizingCopyWithAssumedAlignmentILi128EEEEEEvvEEEEvNT_6ParamsE) ;  /* 0xffffff6802807950 */ /* 0x000fea0003c3ffff */
        .weak           $__internal_2_$__cuda_sm10x_tcgen05_guardrail_trap_unallocated_columns_being_dealloced
        .type           $__internal_2_$__cuda_sm10x_tcgen05_guardrail_trap_unallocated_columns_being_dealloced,@function
        .size           $__internal_2_$__cuda_sm10x_tcgen05_guardrail_trap_unallocated_columns_being_dealloced,(.L_x_218 - $__internal_2_$__cuda_sm10x_tcgen05_guardrail_trap_unallocated_columns_being_dealloced)
$__internal_2_$__cuda_sm10x_tcgen05_guardrail_trap_unallocated_columns_being_dealloced:
[----:B------:R-:W-:Y:S05]  /*9600*/  BPT.TRAP 0x1 ;  /* 0x000000040000795c */ /* 0x000fea0000300000 */
[----:B------:R-:W-:-:S04]  /*9610*/  MOV R3, 0x0 ;  /* 0x0000000000037802 */ /* 0x000fc80000000f00 */
[----:B------:R-:W-:Y:S05]  /*9620*/  RET.REL.NODEC R2 `(_ZN7cutlass13device_kernelINS_4conv6kernel13ConvUniversalINS1_16ConvProblemShapeILNS1_8OperatorE0ELi2EEENS1_10collective14CollectiveConvINS1_47MainloopSm100TmaUmmaWarpSpecializedImplicitGemmILS5_0ELi26ELi2ELi1ELi2EN4cute5tupleIJNSA_1CILi2EEENSC_ILi1EEESE_EEEEENSB_IJNSC_ILi64EEESH_NSB_IJNSC_ILi32EEEEEEEEENS_6half_tESL_NSA_8TiledMMAINSA_8MMA_AtomIJNSA_20SM100_MMA_F16BF16_SSISL_SL_fLi64ELi64ELNSA_4UMMA5MajorE0ELSQ_0ELNSP_7ScaleInE0ELSR_0EEEEEENSA_6LayoutINSB_IJSE_SE_SE_EEENSB_IJNSC_ILi0EEESW_SW_EEEEENSB_IJNSA_10UnderscoreESZ_SZ_EEEEENS7_6detail27Sm100ImplicitGemmTileTraitsINSA_20SM90_TMA_LOAD_IM2COLENSA_14ComposedLayoutINSA_7SwizzleILi2ELi4ELi3EEENSA_18smem_ptr_flag_bitsILi16EEENSU_INSB_IJNSC_ILi8EEESI_EEENSB_IJSI_SE_EEEEEEEvEENS13_INSA_23SM90_TMA_LOAD_MULTICASTES1E_vEEEENS_8epilogue10collective18CollectiveEpilogueINS1J_23Sm100TmaWarpSpecializedILi3ELi2ELi16ELb1ELb0EEEJSK_NSB_IJNSU_ISH_SE_EENSU_ISI_SE_EEEEESL_NSB_IJNSB_IJlllEEESE_SW_EEESL_S1S_NS1J_6fusion15FusionCallbacksIS1N_NS1T_17LinearCombinationISL_fSL_fLNS_15FloatRoundStyleE2EEESK_S1Q_JEEENSA_5SM1004TMEM4LOAD26SM100_TMEM_LOAD_16dp256b4xES14_S1E_NSA_17SM75_U32x4_LDSM_NENSA_21SM90_TMA_STORE_IM2COLES1E_NSA_17SM90_U32x4_STSM_NENSA_39AutoVectorizingCopyWithAssumedAlignmentILi128EEEEEEvvEEEEvNT_6ParamsE) ;  /* 0xffffff6802747950 */ /* 0x000fea0003c3ffff */
.L_x_217:
[----:B------:R-:W-:-:S00]  /*9630*/  BRA `(.L_x_217) ;  /* 0xfffffffc00fc7947 */ /* 0x000fc0000383ffff */
[----:B------:R-:W-:-:S00]  /*9640*/  NOP ;  /* 0x0000000000007918 */ /* 0x000fc00000000000 */
        /* <DEDUP_REMOVED lines=11> */
.L_x_218:


//--------------------- .nv.global.init           --------------------------
	.section	.nv.global.init,"aw",@progbits
.nv.global.init:
	.type		$str$29,@object
	.size		$str$29,($str$30 - $str$29)
$str$29:
        /*0000*/ 	.byte	0x28, 0x61, 0x64, 0x64, 0x72, 0x65, 0x73, 0x73, 0x20, 0x26, 0x20, 0x6d, 0x61, 0x73, 0x6b, 0x29
        /*0010*/ 	.byte	0x20, 0x3d, 0x3d, 0x20, 0x30, 0x00
	.type		$str$30,@object
	.size		$str$30,($str$28 - $str$30)
$str$30:
        /*0016*/ 	.byte	0x2f, 0x74, 0x6d, 0x70, 0x2f, 0x63, 0x75, 0x74, 0x6c, 0x61, 0x73, 0x73, 0x5f, 0x73, 0x77, 0x65
        /*0026*/ 	.byte	0x65, 0x70, 0x5f, 0x73, 0x72, 0x63, 0x2f, 0x69, 0x6e, 0x63, 0x6c, 0x75, 0x64, 0x65, 0x2f, 0x63
        /*0036*/ 	.byte	0x75, 0x74, 0x65, 0x2f, 0x70, 0x6f, 0x69, 0x6e, 0x74, 0x65, 0x72, 0x5f, 0x66, 0x6c, 0x61, 0x67
        /*0046*/ 	.byte	0x67, 0x65, 0x64, 0x2e, 0x68, 0x70, 0x70, 0x00
	.type		$str$28,@object
	.size		$str$28,($str$27 - $str$28)
$str$28:
        /*004e*/ 	.byte	0x2f, 0x74, 0x6d, 0x70, 0x2f, 0x63, 0x75, 0x74, 0x6c, 0x61, 0x73, 0x73, 0x5f, 0x73, 0x77, 0x65
        /*005e*/ 	.byte	0x65, 0x70, 0x5f, 0x73, 0x72, 0x63, 0x2f, 0x69, 0x6e, 0x63, 0x6c, 0x75, 0x64, 0x65, 0x2f, 0x63
        /*006e*/ 	.byte	0x75, 0x74, 0x65, 0x2f, 0x61, 0x74, 0x6f, 0x6d, 0x2f, 0x63, 0x6f, 0x70, 0x79, 0x5f, 0x74, 0x72
        /*007e*/ 	.byte	0x61, 0x69, 0x74, 0x73, 0x5f, 0x73, 0x6d, 0x31, 0x30, 0x30, 0x2e, 0x68, 0x70, 0x70, 0x00
	.type		$str$27,@object
	.size		$str$27,(__unnamed_1 - $str$27)
$str$27:
        /*008d*/ 	.byte	0x28, 0x28, 0x75, 0x69, 0x6e, 0x74, 0x33, 0x32, 0x5f, 0x74, 0x28, 0x74, 0x68, 0x72, 0x65, 0x61
        /*009d*/ 	.byte	0x64, 0x49, 0x64, 0x78, 0x2e, 0x78, 0x29, 0x20, 0x2f, 0x20, 0x33, 0x32, 0x29, 0x20, 0x25, 0x20
        /*00ad*/ 	.byte	0x34, 0x29, 0x20, 0x3d, 0x3d, 0x20, 0x28, 0x28, 0x28, 0x74, 0x6d, 0x65, 0x6d, 0x5f, 0x61, 0x64
        /*00bd*/ 	.byte	0x64, 0x72, 0x20, 0x3e, 0x3e, 0x20, 0x31, 0x36, 0x29, 0x20, 0x2f, 0x20, 0x33, 0x32, 0x29, 0x20
        /*00cd*/ 	.byte	0x25, 0x20, 0x34, 0x29, 0x00
	.type		__unnamed_1,@object
	.size		__unnamed_1,(__unnamed_2 - __unnamed_1)
__unnamed_1:
        /*00d2*/ 	.byte	0x61, 0x75, 0x74, 0x6f, 0x20, 0x63, 0x75, 0x74, 0x65, 0x3a, 0x3a, 0x61, 0x73, 0x5f, 0x70, 0x6f
        /* <DEDUP_REMOVED lines=24> */
        /*0262*/ 	.byte	0x3e, 0x3e, 0x3e, 0x5d, 0x00
	.type		__unnamed_2,@object
	.size		__unnamed_2,(.L_2 - __unnamed_2)
__unnamed_2:
        /* <DEDUP_REMOVED lines=46> */
.L_2:


//--------------------- .nv.shared._ZN7cutlass13device_kernelINS_4conv6kernel13ConvUniversalINS1_16ConvProblemShapeILNS1_8OperatorE0ELi2EEENS1_10collective14CollectiveConvINS1_47MainloopSm100TmaUmmaWarpSpecializedImplicitGemmILS5_0ELi26ELi2ELi1ELi2EN4cute5tupleIJNSA_1CILi2EEENSC_ILi1EEESE_EEEEENSB_IJNSC_ILi64EEESH_NSB_IJNSC_ILi32EEEEEEEEENS_6half_tESL_NSA_8TiledMMAINSA_8MMA_AtomIJNSA_20SM100_MMA_F16BF16_SSISL_SL_fLi64ELi64ELNSA_4UMMA5MajorE0ELSQ_0ELNSP_7ScaleInE0ELSR_0EEEEEENSA_6LayoutINSB_IJSE_SE_SE_EEENSB_IJNSC_ILi0EEESW_SW_EEEEENSB_IJNSA_10UnderscoreESZ_SZ_EEEEENS7_6detail27Sm100ImplicitGemmTileTraitsINSA_20SM90_TMA_LOAD_IM2COLENSA_14ComposedLayoutINSA_7SwizzleILi2ELi4ELi3EEENSA_18smem_ptr_flag_bitsILi16EEENSU_INSB_IJNSC_ILi8EEESI_EEENSB_IJSI_SE_EEEEEEEvEENS13_INSA_23SM90_TMA_LOAD_MULTICASTES1E_vEEEENS_8epilogue10collective18CollectiveEpilogueINS1J_23Sm100TmaWarpSpecializedILi3ELi2ELi16ELb1ELb0EEEJSK_NSB_IJNSU_ISH_SE_EENSU_ISI_SE_EEEEESL_NSB_IJNSB_IJlllEEESE_SW_EEESL_S1S_NS1J_6fusion15FusionCallbacksIS1N_NS1T_17LinearCombinationISL_fSL_fLNS_15FloatRoundStyleE2EEESK_S1Q_JEEENSA_5SM1004TMEM4LOAD26SM100_TMEM_LOAD_16dp256b4xES14_S1E_NSA_17SM75_U32x4_LDSM_NENSA_21SM90_TMA_STORE_IM2COLES1E_NSA_17SM90_U32x4_STSM_NENSA_39AutoVectorizingCopyWithAssumedAlignmentILi128EEEEEEvvEEEEvNT_6ParamsE --------------------------
	.section	.nv.shared._ZN7cutlass13device_kernelINS_4conv6kernel13ConvUniversalINS1_16ConvProblemShapeILNS1_8OperatorE0ELi2EEENS1_10collective14CollectiveConvINS1_47MainloopSm100TmaUmmaWarpSpecializedImplicitGemmILS5_0ELi26ELi2ELi1ELi2EN4cute5tupleIJNSA_1CILi2EEENSC_ILi1EEESE_EEEEENSB_IJNSC_ILi64EEESH_NSB_IJNSC_ILi32EEEEEEEEENS_6half_tESL_NSA_8TiledMMAINSA_8MMA_AtomIJNSA_20SM100_MMA_F16BF16_SSISL_SL_fLi64ELi64ELNSA_4UMMA5MajorE0ELSQ_0ELNSP_7ScaleInE0ELSR_0EEEEEENSA_6LayoutINSB_IJSE_SE_SE_EEENSB_IJNSC_ILi0EEESW_SW_EEEEENSB_IJNSA_10UnderscoreESZ_SZ_EEEEENS7_6detail27Sm100ImplicitGemmTileTraitsINSA_20SM90_TMA_LOAD_IM2COLENSA_14ComposedLayoutINSA_7SwizzleILi2ELi4ELi3EEENSA_18smem_ptr_flag_bitsILi16EEENSU_INSB_IJNSC_ILi8EEESI_EEENSB_IJSI_SE_EEEEEEEvEENS13_INSA_23SM90_TMA_LOAD_MULTICASTES1E_vEEEENS_8epilogue10collective18CollectiveEpilogueINS1J_23Sm100TmaWarpSpecializedILi3ELi2ELi16ELb1ELb0EEEJSK_NSB_IJNSU_ISH_SE_EENSU_ISI_SE_EEEEESL_NSB_IJNSB_IJlllEEESE_SW_EEESL_S1S_NS1J_6fusion15FusionCallbacksIS1N_NS1T_17LinearCombinationISL_fSL_fLNS_15FloatRoundStyleE2EEESK_S1Q_JEEENSA_5SM1004TMEM4LOAD26SM100_TMEM_LOAD_16dp256b4xES14_S1E_NSA_17SM75_U32x4_LDSM_NENSA_21SM90_TMA_STORE_IM2COLES1E_NSA_17SM90_U32x4_STSM_NENSA_39AutoVectorizingCopyWithAssumedAlignmentILi128EEEEEEvvEEEEvNT_6ParamsE,"aw",@nobits
	.sectionflags	@""
	.align	16
	.zero		1024


//--------------------- .nv.shared.reserved.0     --------------------------
	.section	.nv.shared.reserved.0,"aw",@nobits
	.weak		__nv_reservedSMEM_offset_0_alias
	.size		__nv_reservedSMEM_offset_0_alias, 0, 64
	.other		__nv_reservedSMEM_offset_0_alias,@"STO_CUDA_RESERVED_SHARED STV_DEFAULT"
__nv_reservedSMEM_offset_0_alias:
	.zero		0
.nv.shared.reserved.0:
	.zero		64
	.weak		__nv_reservedSMEM_tcgen05_partition
	.type		__nv_reservedSMEM_tcgen05_partition,@object
	.size		__nv_reservedSMEM_tcgen05_partition,(.L_0 - __nv_reservedSMEM_tcgen05_partition)
__nv_reservedSMEM_tcgen05_partition:
	.zero		32
.L_0:


//--------------------- .nv.global                --------------------------
	.section	.nv.global,"aw",@nobits
.nv.global:
	.type		_ZN39_INTERNAL_2ab8a6dd_4_k_cu_b02c2caf_28674cute1_E,@object
	.size		_ZN39_INTERNAL_2ab8a6dd_4_k_cu_b02c2caf_28674cute1_E,(_ZN39_INTERNAL_2ab8a6dd_4_k_cu_b02c2caf_28674cuda3std3__45__cpo6cbeginE - _ZN39_INTERNAL_2ab8a6dd_4_k_cu_b02c2caf_28674cute1_E)
_ZN39_INTERNAL_2ab8a6dd_4_k_cu_b02c2caf_28674cute1_E:
	.zero		1
	.type		_ZN39_INTERNAL_2ab8a6dd_4_k_cu_b02c2caf_28674cuda3std3__45__cpo6cbeginE,@object
	.size		_ZN39_INTERNAL_2ab8a6dd_4_k_cu_b02c2caf_28674cuda3std3__45__cpo6cbeginE,(_ZN39_INTERNAL_2ab8a6dd_4_k_cu_b02c2caf_28674cuda3std3__48in_placeE - _ZN39_INTERNAL_2ab8a6dd_4_k_cu_b02c2caf_28674cuda3std3__45__cpo6cbeginE)
_ZN39_INTERNAL_2ab8a6dd_4_k_cu_b02c2caf_28674cuda3std3__45__cpo6cbeginE:
	.zero		1
	.type		_ZN39_INTERNAL_2ab8a6dd_4_k_cu_b02c2caf_28674cuda3std3__48in_placeE,@object
	.size		_ZN39_INTERNAL_2ab8a6dd_4_k_cu_b02c2caf_28674cuda3std3__48in_placeE,(_ZN39_INTERNAL_2ab8a6dd_4_k_cu_b02c2caf_28674cuda3std6ranges3__45__cpo9iter_moveE - _ZN39_INTERNAL_2ab8a6dd_4_k_cu_b02c2caf_28674cuda3std3__48in_placeE)
_ZN39_INTERNAL_2ab8a6dd_4_k_cu_b02c2caf_28674cuda3std3__48in_placeE:
	.zero		1
	.type		_ZN39_INTERNAL_2ab8a6dd_4_k_cu_b02c2caf_28674cuda3std6ranges3__45__cpo9iter_moveE,@object
	.size		_ZN39_INTERNAL_2ab8a6dd_4_k_cu_b02c2caf_28674cuda3std6ranges3__45__cpo9iter_moveE,(_ZN39_INTERNAL_2ab8a6dd_4_k_cu_b02c2caf_28674cuda3std3__45__cpo5beginE - _ZN39_INTERNAL_2ab8a6dd_4_k_cu_b02c2caf_28674cuda3std6ranges3__45__cpo9iter_moveE)
_ZN39_INTERNAL_2ab8a6dd_4_k_cu_b02c2caf_28674cuda3std6ranges3__45__cpo9iter_moveE:
	.zero		1
	.type		_ZN39_INTERNAL_2ab8a6dd_4_k_cu_b02c2caf_28674cuda3std3__45__cpo5beginE,@object
	.size		_ZN39_INTERNAL_2ab8a6dd_4_k_cu_b02c2caf_28674cuda3std3__45__cpo5beginE,(_ZN39_INTERNAL_2ab8a6dd_4_k_cu_b02c2caf_28674cuda3std3__441_GLOBAL__N__2ab8a6dd_4_k_cu_b02c2caf_28676ignoreE - _ZN39_INTERNAL_2ab8a6dd_4_k_cu_b02c2caf_28674cuda3std3__45__cpo5beginE)
_ZN39_INTERNAL_2ab8a6dd_4_k_cu_b02c2caf_28674cuda3std3__45__cpo5beginE:
	.zero		1
	.type		_ZN39_INTERNAL_2ab8a6dd_4_k_cu_b02c2caf_28674cuda3std3__441_GLOBAL__N__2ab8a6dd_4_k_cu_b02c2caf_28676ignoreE,@object
	.size		_ZN39_INTERNAL_2ab8a6dd_4_k_cu_b02c2caf_28674cuda3std3__441_GLOBAL__N__2ab8a6dd_4_k_cu_b02c2caf_28676ignoreE,(_ZN39_INTERNAL_2ab8a6dd_4_k_cu_b02c2caf_28674cute7productE - _ZN39_INTERNAL_2ab8a6dd_4_k_cu_b02c2caf_28674cuda3std3__441_GLOBAL__N__2ab8a6dd_4_k_cu_b02c2caf_28676ignoreE)
_ZN39_INTERNAL_2ab8a6dd_4_k_cu_b02c2caf_28674cuda3std3__441_GLOBAL__N__2ab8a6dd_4_k_cu_b02c2caf_28676ignoreE:
	.zero		1
	.type		_ZN39_INTERNAL_2ab8a6dd_4_k_cu_b02c2caf_28674cute7productE,@object
	.size		_ZN39_INTERNAL_2ab8a6dd_4_k_cu_b02c2caf_28674cute7productE,(_ZN39_INTERNAL_2ab8a6dd_4_k_cu_b02c2caf_28674cuda3std3__45__cpo3endE - _ZN39_INTERNAL_2ab8a6dd_4_k_cu_b02c2caf_28674cute7productE)
_ZN39_INTERNAL_2ab8a6dd_4_k_cu_b02c2caf_28674cute7productE:
	.zero		1
	.type		_ZN39_INTERNAL_2ab8a6dd_4_k_cu_b02c2caf_28674cuda3std3__45__cpo3endE,@object
	.size		_ZN39_INTERNAL_2ab8a6dd_4_k_cu_b02c2caf_28674cuda3std3__45__cpo3endE,(_ZN39_INTERNAL_2ab8a6dd_4_k_cu_b02c2caf_28674cuda3std3__419piecewise_constructE - _ZN39_INTERNAL_2ab8a6dd_4_k_cu_b02c2caf_28674cuda3std3__45__cpo3endE)
_ZN39_INTERNAL_2ab8a6dd_4_k_cu_b02c2caf_28674cuda3std3__45__cpo3endE:
	.zero		1
	.type		_ZN39_INTERNAL_2ab8a6dd_4_k_cu_b02c2caf_28674cuda3std3__419piecewise_constructE,@object
	.size		_ZN39_INTERNAL_2ab8a6dd_4_k_cu_b02c2caf_28674cuda3std3__419piecewise_constructE,(_ZN39_INTERNAL_2ab8a6dd_4_k_cu_b02c2caf_28674cuda3std3__45__cpo4cendE - _ZN39_INTERNAL_2ab8a6dd_4_k_cu_b02c2caf_28674cuda3std3__419piecewise_constructE)
_ZN39_INTERNAL_2ab8a6dd_4_k_cu_b02c2caf_28674cuda3std3__419piecewise_constructE:
	.zero		1
	.type		_ZN39_INTERNAL_2ab8a6dd_4_k_cu_b02c2caf_28674cuda3std3__45__cpo4cendE,@object
	.size		_ZN39_INTERNAL_2ab8a6dd_4_k_cu_b02c2caf_28674cuda3std3__45__cpo4cendE,(_ZN39_INTERNAL_2ab8a6dd_4_k_cu_b02c2caf_28674cuda3std6ranges3__45__cpo4swapE - _ZN39_INTERNAL_2ab8a6dd_4_k_cu_b02c2caf_28674cuda3std3__45__cpo4cendE)
_ZN39_INTERNAL_2ab8a6dd_4_k_cu_b02c2caf_28674cuda3std3__45__cpo4cendE:
	.zero		1
	.type		_ZN39_INTERNAL_2ab8a6dd_4_k_cu_b02c2caf_28674cuda3std6ranges3__45__cpo4swapE,@object
	.size		_ZN39_INTERNAL_2ab8a6dd_4_k_cu_b02c2caf_28674cuda3std6ranges3__45__cpo4swapE,(.L_10 - _ZN39_INTERNAL_2ab8a6dd_4_k_cu_b02c2caf_28674cuda3std6ranges3__45__cpo4swapE)
_ZN39_INTERNAL_2ab8a6dd_4_k_cu_b02c2caf_28674cuda3std6ranges3__45__cpo4swapE:
	.zero		1
.L_10:


//--------------------- .nv.constant0._ZN7cutlass13device_kernelINS_4conv6kernel13ConvUniversalINS1_16ConvProblemShapeILNS1_8OperatorE0ELi2EEENS1_10collective14CollectiveConvINS1_47MainloopSm100TmaUmmaWarpSpecializedImplicitGemmILS5_0ELi26ELi2ELi1ELi2EN4cute5tupleIJNSA_1CILi2EEENSC_ILi1EEESE_EEEEENSB_IJNSC_ILi64EEESH_NSB_IJNSC_ILi32EEEEEEEEENS_6half_tESL_NSA_8TiledMMAINSA_8MMA_AtomIJNSA_20SM100_MMA_F16BF16_SSISL_SL_fLi64ELi64ELNSA_4UMMA5MajorE0ELSQ_0ELNSP_7ScaleInE0ELSR_0EEEEEENSA_6LayoutINSB_IJSE_SE_SE_EEENSB_IJNSC_ILi0EEESW_SW_EEEEENSB_IJNSA_10UnderscoreESZ_SZ_EEEEENS7_6detail27Sm100ImplicitGemmTileTraitsINSA_20SM90_TMA_LOAD_IM2COLENSA_14ComposedLayoutINSA_7SwizzleILi2ELi4ELi3EEENSA_18smem_ptr_flag_bitsILi16EEENSU_INSB_IJNSC_ILi8EEESI_EEENSB_IJSI_SE_EEEEEEEvEENS13_INSA_23SM90_TMA_LOAD_MULTICASTES1E_vEEEENS_8epilogue10collective18CollectiveEpilogueINS1J_23Sm100TmaWarpSpecializedILi3ELi2ELi16ELb1ELb0EEEJSK_NSB_IJNSU_ISH_SE_EENSU_ISI_SE_EEEEESL_NSB_IJNSB_IJlllEEESE_SW_EEESL_S1S_NS1J_6fusion15FusionCallbacksIS1N_NS1T_17LinearCombinationISL_fSL_fLNS_15FloatRoundStyleE2EEESK_S1Q_JEEENSA_5SM1004TMEM4LOAD26SM100_TMEM_LOAD_16dp256b4xES14_S1E_NSA_17SM75_U32x4_LDSM_NENSA_21SM90_TMA_STORE_IM2COLES1E_NSA_17SM90_U32x4_STSM_NENSA_39AutoVectorizingCopyWithAssumedAlignmentILi128EEEEEEvvEEEEvNT_6ParamsE --------------------------
	.section	.nv.constant0._ZN7cutlass13device_kernelINS_4conv6kernel13ConvUniversalINS1_16ConvProblemShapeILNS1_8OperatorE0ELi2EEENS1_10collective14CollectiveConvINS1_47MainloopSm100TmaUmmaWarpSpecializedImplicitGemmILS5_0ELi26ELi2ELi1ELi2EN4cute5tupleIJNSA_1CILi2EEENSC_ILi1EEESE_EEEEENSB_IJNSC_ILi64EEESH_NSB_IJNSC_ILi32EEEEEEEEENS_6half_tESL_NSA_8TiledMMAINSA_8MMA_AtomIJNSA_20SM100_MMA_F16BF16_SSISL_SL_fLi64ELi64ELNSA_4UMMA5MajorE0ELSQ_0ELNSP_7ScaleInE0ELSR_0EEEEEENSA_6LayoutINSB_IJSE_SE_SE_EEENSB_IJNSC_ILi0EEESW_SW_EEEEENSB_IJNSA_10UnderscoreESZ_SZ_EEEEENS7_6detail27Sm100ImplicitGemmTileTraitsINSA_20SM90_TMA_LOAD_IM2COLENSA_14ComposedLayoutINSA_7SwizzleILi2ELi4ELi3EEENSA_18smem_ptr_flag_bitsILi16EEENSU_INSB_IJNSC_ILi8EEESI_EEENSB_IJSI_SE_EEEEEEEvEENS13_INSA_23SM90_TMA_LOAD_MULTICASTES1E_vEEEENS_8epilogue10collective18CollectiveEpilogueINS1J_23Sm100TmaWarpSpecializedILi3ELi2ELi16ELb1ELb0EEEJSK_NSB_IJNSU_ISH_SE_EENSU_ISI_SE_EEEEESL_NSB_IJNSB_IJlllEEESE_SW_EEESL_S1S_NS1J_6fusion15FusionCallbacksIS1N_NS1T_17LinearCombinationISL_fSL_fLNS_15FloatRoundStyleE2EEESK_S1Q_JEEENSA_5SM1004TMEM4LOAD26SM100_TMEM_LOAD_16dp256b4xES14_S1E_NSA_17SM75_U32x4_LDSM_NENSA_21SM90_TMA_STORE_IM2COLES1E_NSA_17SM90_U32x4_STSM_NENSA_39AutoVectorizingCopyWithAssumedAlignmentILi128EEEEEEvvEEEEvNT_6ParamsE,"a",@progbits
	.sectionflags	@""
	.align	4
.nv.constant0._ZN7cutlass13device_kernelINS_4conv6kernel13ConvUniversalINS1_16ConvProblemShapeILNS1_8OperatorE0ELi2EEENS1_10collective14CollectiveConvINS1_47MainloopSm100TmaUmmaWarpSpecializedImplicitGemmILS5_0ELi26ELi2ELi1ELi2EN4cute5tupleIJNSA_1CILi2EEENSC_ILi1EEESE_EEEEENSB_IJNSC_ILi64EEESH_NSB_IJNSC_ILi32EEEEEEEEENS_6half_tESL_NSA_8TiledMMAINSA_8MMA_AtomIJNSA_20SM100_MMA_F16BF16_SSISL_SL_fLi64ELi64ELNSA_4UMMA5MajorE0ELSQ_0ELNSP_7ScaleInE0ELSR_0EEEEEENSA_6LayoutINSB_IJSE_SE_SE_EEENSB_IJNSC_ILi0EEESW_SW_EEEEENSB_IJNSA_10UnderscoreESZ_SZ_EEEEENS7_6detail27Sm100ImplicitGemmTileTraitsINSA_20SM90_TMA_LOAD_IM2COLENSA_14ComposedLayoutINSA_7SwizzleILi2ELi4ELi3EEENSA_18smem_ptr_flag_bitsILi16EEENSU_INSB_IJNSC_ILi8EEESI_EEENSB_IJSI_SE_EEEEEEEvEENS13_INSA_23SM90_TMA_LOAD_MULTICASTES1E_vEEEENS_8epilogue10collective18CollectiveEpilogueINS1J_23Sm100TmaWarpSpecializedILi3ELi2ELi16ELb1ELb0EEEJSK_NSB_IJNSU_ISH_SE_EENSU_ISI_SE_EEEEESL_NSB_IJNSB_IJlllEEESE_SW_EEESL_S1S_NS1J_6fusion15FusionCallbacksIS1N_NS1T_17LinearCombinationISL_fSL_fLNS_15FloatRoundStyleE2EEESK_S1Q_JEEENSA_5SM1004TMEM4LOAD26SM100_TMEM_LOAD_16dp256b4xES14_S1E_NSA_17SM75_U32x4_LDSM_NENSA_21SM90_TMA_STORE_IM2COLES1E_NSA_17SM90_U32x4_STSM_NENSA_39AutoVectorizingCopyWithAssumedAlignmentILi128EEEEEEvvEEEEvNT_6ParamsE:
	.zero		2944


//--------------------- SYMBOLS --------------------------

	.type		.nv.reservedSmem.offset0,@object
	.size		.nv.reservedSmem.offset0,0x4
	.type		.nv.reservedSmem.cap,@object
	.size		.nv.reservedSmem.cap,0x4
	.type		__assertfail,@function
